def matmul_kernel(
    a_ptr,
    b_ptr,
    c_ptr,
    M,
    N,
    K,
    stride_am,
    stride_ak,
    stride_bk,
    stride_bn,
    stride_cm,
    stride_cn,
    BLOCK_M: tl.constexpr,
    BLOCK_N: tl.constexpr,
    BLOCK_K: tl.constexpr,
    GROUP_M: tl.constexpr,
):
    pid = tl.program_id(axis=0)
    num_pid_m = tl.cdiv(M, BLOCK_M)
    num_pid_n = tl.cdiv(N, BLOCK_N)
    num_pid_in_group = GROUP_M * num_pid_n
    group_id = pid // num_pid_in_group
    first_pid_m = group_id * GROUP_M
    group_size_m = min(num_pid_m - first_pid_m, GROUP_M)
    pid_m = first_pid_m + ((pid % num_pid_in_group) % group_size_m)
    pid_n = (pid % num_pid_in_group) // group_size_m

    offs_am = (pid_m * BLOCK_M + tl.arange(0, BLOCK_M)) % M
    offs_bn = (pid_n * BLOCK_N + tl.arange(0, BLOCK_N)) % N
    offs_k = tl.arange(0, BLOCK_K)
    a_ptrs = a_ptr + offs_am[:, None] * stride_am + offs_k[None, :] * stride_ak
    b_ptrs = b_ptr + offs_k[:, None] * stride_bk + offs_bn[None, :] * stride_bn

    acc = tl.zeros((BLOCK_M, BLOCK_N), dtype=tl.float32)
    for kk in range(0, tl.cdiv(K, BLOCK_K)):
        a = tl.load(a_ptrs, mask=offs_k[None, :] < K - kk * BLOCK_K, other=0.0)
        b = tl.load(b_ptrs, mask=offs_k[:, None] < K - kk * BLOCK_K, other=0.0)
        acc = tl.dot(a, b, acc)
        a_ptrs += BLOCK_K * stride_ak
        b_ptrs += BLOCK_K * stride_bk

    c = acc.to(c_ptr.dtype.element_ty)
    offs_cm = pid_m * BLOCK_M + tl.arange(0, BLOCK_M)
    offs_cn = pid_n * BLOCK_N + tl.arange(0, BLOCK_N)
    c_ptrs = c_ptr + offs_cm[:, None] * stride_cm + offs_cn[None, :] * stride_cn
    mask = (offs_cm[:, None] < M) & (offs_cn[None, :] < N)
    tl.store(c_ptrs, c, mask=mask)

# config = {"BLOCK_K": 32, "BLOCK_M": 64, "BLOCK_N": 128, "GROUP_M": 8, "arch": "sm_100", "dtype": "fp16", "num_ctas": 2, "num_stages": 3, "num_warps": 4}
# arch = sm_100


// ===== COMPILED SASS (sm_100a) =====

	.target	sm_100a

	.elftype	@"ET_EXEC"


//--------------------- .note.nv.tkinfo           --------------------------
	.section	.note.nv.tkinfo,"",@"SHT_NOTE"
	.sectionflags	@"SHF_NOTE_NV_TKINFO"
	.tkinfo
        /*0018*/ 	.word	0x00000081
        /*0030*/ 	.string	""
        /*0030*/ 	.string	"ptxas-blackwell"
        /*0030*/ 	.string	"Cuda compilation tools, release 12.9, V12.9.86"
        /*0030*/ 	.string	"Build cuda_12.9.r12.9/compiler.36037853_0"
        /*0030*/ 	.string	"-v  -suppress-debug-info  -lineinfo  -arch sm_100a "



//--------------------- .note.nv.cuver            --------------------------
	.section	.note.nv.cuver,"",@"SHT_NOTE"
	.sectionflags	@"SHF_NOTE_NV_CUVER"
        /*0018*/ 	.short	0x0001
        /*001a*/ 	.short	0x0064
        /*001c*/ 	.short	0x0001
        /*001e*/ 	.short	0x0000
        /*0020*/ 	.short	0x0001
        /*0022*/ 	.short	0x0000


//--------------------- .nv.info                  --------------------------
	.section	.nv.info,"",@"SHT_CUDA_INFO"
	.align	4


	//----- nvinfo : EIATTR_REGCOUNT
	.align		4
        /*0000*/ 	.byte	0x04, 0x2f
        /*0002*/ 	.short	(.L_4 - .L_3)
	.align		4
.L_3:
        /*0004*/ 	.word	index@(matmul_kernel)
        /*0008*/ 	.word	0x00000080


	//----- nvinfo : EIATTR_FRAME_SIZE
	.align		4
.L_4:
        /*000c*/ 	.byte	0x04, 0x11
        /*000e*/ 	.short	(.L_6 - .L_5)
	.align		4
.L_5:
        /*0010*/ 	.word	index@($__internal_2_$__cuda_sm10x_tcgen05_guardrail_trap_unallocated_columns_being_dealloced)
        /*0014*/ 	.word	0x00000000


	//----- nvinfo : EIATTR_FRAME_SIZE
	.align		4
.L_6:
        /*0018*/ 	.byte	0x04, 0x11
        /*001a*/ 	.short	(.L_8 - .L_7)
	.align		4
.L_7:
        /*001c*/ 	.word	index@($__internal_1_$__cuda_sm10x_tcgen05_guardrail_trap_phase_invalid_during_alloc)
        /*0020*/ 	.word	0x00000000


	//----- nvinfo : EIATTR_FRAME_SIZE
	.align		4
.L_8:
        /*0024*/ 	.byte	0x04, 0x11
        /*0026*/ 	.short	(.L_10 - .L_9)
	.align		4
.L_9:
        /*0028*/ 	.word	index@($__internal_0_$__cuda_sm10x_tcgen05_guardrail_trap_col_being_dealloced_not_returned_by_alloc)
        /*002c*/ 	.word	0x00000000


	//----- nvinfo : EIATTR_FRAME_SIZE
	.align		4
.L_10:
        /*0030*/ 	.byte	0x04, 0x11
        /*0032*/ 	.short	(.L_12 - .L_11)
	.align		4
.L_11:
        /*0034*/ 	.word	index@(matmul_kernel)
        /*0038*/ 	.word	0x00000000


	//----- nvinfo : EIATTR_MIN_STACK_SIZE
	.align		4
.L_12:
        /*003c*/ 	.byte	0x04, 0x12
        /*003e*/ 	.short	(.L_14 - .L_13)
	.align		4
.L_13:
        /*0040*/ 	.word	index@(matmul_kernel)
        /*0044*/ 	.word	0x00000000
.L_14:


//--------------------- .nv.info.matmul_kernel    --------------------------
	.section	.nv.info.matmul_kernel,"",@"SHT_CUDA_INFO"
	.sectionflags	@""
	.align	4


	//----- nvinfo : EIATTR_CUDA_API_VERSION
	.align		4
        /*0000*/ 	.byte	0x04, 0x37
        /*0002*/ 	.short	(.L_16 - .L_15)
.L_15:
        /*0004*/ 	.word	0x00000081


	//----- nvinfo : EIATTR_KPARAM_INFO
	.align		4
.L_16:
        /*0008*/ 	.byte	0x04, 0x17
        /*000a*/ 	.short	(.L_18 - .L_17)
.L_17:
        /*000c*/ 	.word	0x00000000
        /*0010*/ 	.short	0x000d
        /*0012*/ 	.short	0x0048
        /*0014*/ 	.byte	0x00, 0xf4, 0x21, 0x00


	//----- nvinfo : EIATTR_KPARAM_INFO
	.align		4
.L_18:
        /*0018*/ 	.byte	0x04, 0x17
        /*001a*/ 	.short	(.L_20 - .L_19)
.L_19:
        /*001c*/ 	.word	0x00000000
        /*0020*/ 	.short	0x000c
        /*0022*/ 	.short	0x0040
        /*0024*/ 	.byte	0x00, 0xf4, 0x21, 0x00


	//----- nvinfo : EIATTR_KPARAM_INFO
	.align		4
.L_20:
        /*0028*/ 	.byte	0x04, 0x17
        /*002a*/ 	.short	(.L_22 - .L_21)
.L_21:
        /*002c*/ 	.word	0x00000000
        /*0030*/ 	.short	0x000b
        /*0032*/ 	.short	0x0038
        /*0034*/ 	.byte	0x00, 0xf0, 0x11, 0x00


	//----- nvinfo : EIATTR_KPARAM_INFO
	.align		4
.L_22:
        /*0038*/ 	.byte	0x04, 0x17
        /*003a*/ 	.short	(.L_24 - .L_23)
.L_23:
        /*003c*/ 	.word	0x00000000
        /*0040*/ 	.short	0x000a
        /*0042*/ 	.short	0x0034
        /*0044*/ 	.byte	0x00, 0xf0, 0x11, 0x00


	//----- nvinfo : EIATTR_KPARAM_INFO
	.align		4
.L_24:
        /*0048*/ 	.byte	0x04, 0x17
        /*004a*/ 	.short	(.L_26 - .L_25)
.L_25:
        /*004c*/ 	.word	0x00000000
        /*0050*/ 	.short	0x0009
        /*0052*/ 	.short	0x0030
        /*0054*/ 	.byte	0x00, 0xf0, 0x11, 0x00


	//----- nvinfo : EIATTR_KPARAM_INFO
	.align		4
.L_26:
        /*0058*/ 	.byte	0x04, 0x17
        /*005a*/ 	.short	(.L_28 - .L_27)
.L_27:
        /*005c*/ 	.word	0x00000000
        /*0060*/ 	.short	0x0008
        /*0062*/ 	.short	0x002c
        /*0064*/ 	.byte	0x00, 0xf0, 0x11, 0x00


	//----- nvinfo : EIATTR_KPARAM_INFO
	.align		4
.L_28:
        /*0068*/ 	.byte	0x04, 0x17
        /*006a*/ 	.short	(.L_30 - .L_29)
.L_29:
        /*006c*/ 	.word	0x00000000
        /*0070*/ 	.short	0x0007
        /*0072*/ 	.short	0x0028
        /*0074*/ 	.byte	0x00, 0xf0, 0x11, 0x00


	//----- nvinfo : EIATTR_KPARAM_INFO
	.align		4
.L_30:
        /*0078*/ 	.byte	0x04, 0x17
        /*007a*/ 	.short	(.L_32 - .L_31)
.L_31:
        /*007c*/ 	.word	0x00000000
        /*0080*/ 	.short	0x0006
        /*0082*/ 	.short	0x0024
        /*0084*/ 	.byte	0x00, 0xf0, 0x11, 0x00


	//----- nvinfo : EIATTR_KPARAM_INFO
	.align		4
.L_32:
        /*0088*/ 	.byte	0x04, 0x17
        /*008a*/ 	.short	(.L_34 - .L_33)
.L_33:
        /*008c*/ 	.word	0x00000000
        /*0090*/ 	.short	0x0005
        /*0092*/ 	.short	0x0020
        /*0094*/ 	.byte	0x00, 0xf0, 0x11, 0x00


	//----- nvinfo : EIATTR_KPARAM_INFO
	.align		4
.L_34:
        /*0098*/ 	.byte	0x04, 0x17
        /*009a*/ 	.short	(.L_36 - .L_35)
.L_35:
        /*009c*/ 	.word	0x00000000
        /*00a0*/ 	.short	0x0004
        /*00a2*/ 	.short	0x001c
        /*00a4*/ 	.byte	0x00, 0xf0, 0x11, 0x00


	//----- nvinfo : EIATTR_KPARAM_INFO
	.align		4
.L_36:
        /*00a8*/ 	.byte	0x04, 0x17
        /*00aa*/ 	.short	(.L_38 - .L_37)
.L_37:
        /*00ac*/ 	.word	0x00000000
        /*00b0*/ 	.short	0x0003
        /*00b2*/ 	.short	0x0018
        /*00b4*/ 	.byte	0x00, 0xf0, 0x11, 0x00


	//----- nvinfo : EIATTR_KPARAM_INFO
	.align		4
.L_38:
        /*00b8*/ 	.byte	0x04, 0x17
        /*00ba*/ 	.short	(.L_40 - .L_39)
.L_39:
        /*00bc*/ 	.word	0x00000000
        /*00c0*/ 	.short	0x0002
        /*00c2*/ 	.short	0x0010
        /*00c4*/ 	.byte	0x00, 0xf4, 0x21, 0x00


	//----- nvinfo : EIATTR_KPARAM_INFO
	.align		4
.L_40:
        /*00c8*/ 	.byte	0x04, 0x17
        /*00ca*/ 	.short	(.L_42 - .L_41)
.L_41:
        /*00cc*/ 	.word	0x00000000
        /*00d0*/ 	.short	0x0001
        /*00d2*/ 	.short	0x0008
        /*00d4*/ 	.byte	0x00, 0xf4, 0x21, 0x00


	//----- nvinfo : EIATTR_KPARAM_INFO
	.align		4
.L_42:
        /*00d8*/ 	.byte	0x04, 0x17
        /*00da*/ 	.short	(.L_44 - .L_43)
.L_43:
        /*00dc*/ 	.word	0x00000000
        /*00e0*/ 	.short	0x0000
        /*00e2*/ 	.short	0x0000
        /*00e4*/ 	.byte	0x00, 0xf4, 0x21, 0x00


	//----- nvinfo : EIATTR_EXPLICIT_CLUSTER
	.align		4
.L_44:
        /*00e8*/ 	.byte	0x01, 0x3e
	.zero		2


	//----- nvinfo : EIATTR_CTA_PER_CLUSTER
	.align		4
        /*00ec*/ 	.byte	0x04, 0x3d
        /*00ee*/ 	.short	(.L_46 - .L_45)
.L_45:
        /*00f0*/ 	.word	0x00000002
        /*00f4*/ 	.word	0x00000001
        /*00f8*/ 	.word	0x00000001


	//----- nvinfo : EIATTR_AT_ENTRY_FRAGMENTS
	.align		4
.L_46:
        /*00fc*/ 	.byte	0x04, 0x4f
        /*00fe*/ 	.short	(.L_48 - .L_47)


	//   ....[0]....
.L_47:
        /*0100*/ 	.word	0x00000004


	//----- nvinfo : EIATTR_RESERVED_SMEM_USED
	.align		4
.L_48:
        /*0104*/ 	.byte	0x01, 0x41
	.zero		2


	//----- nvinfo : EIATTR_SPARSE_MMA_MASK
	.align		4
        /*0108*/ 	.byte	0x03, 0x50
        /*010a*/ 	.short	0x0000


	//----- nvinfo : EIATTR_TCGEN05_1CTA_USED
	.align		4
        /*010c*/ 	.byte	0x01, 0x51
	.zero		2


	//----- nvinfo : EIATTR_MAXREG_COUNT
	.align		4
        /*0110*/ 	.byte	0x03, 0x1b
        /*0112*/ 	.short	0x00ff


	//----- nvinfo : EIATTR_NUM_BARRIERS
	.align		4
        /*0114*/ 	.byte	0x02, 0x4c
        /*0116*/ 	.byte	0x01
	.zero		1


	//----- nvinfo : EIATTR_INT_WARP_WIDE_INSTR_OFFSETS
	.align		4
        /*0118*/ 	.byte	0x04, 0x31
        /*011a*/ 	.short	(.L_50 - .L_49)


	//   ....[0]....
.L_49:
        /*011c*/ 	.word	0x00001b40


	//   ....[1]....
        /*0120*/ 	.word	0x00001b50


	//   ....[2]....
        /*0124*/ 	.word	0x000027e0


	//   ....[3]....
        /*0128*/ 	.word	0x00004d60


	//   ....[4]....
        /*012c*/ 	.word	0x00004db0


	//----- nvinfo : EIATTR_COOP_GROUP_MASK_REGIDS
	.align		4
.L_50:
        /*0130*/ 	.byte	0x04, 0x29
        /*0132*/ 	.short	(.L_52 - .L_51)


	//   ....[0]....
.L_51:
        /*0134*/ 	.word	0xffffffff


	//   ....[1]....
        /*0138*/ 	.word	0xffffffff


	//   ....[2]....
        /*013c*/ 	.word	0xffffffff


	//   ....[3]....
        /*0140*/ 	.word	0xffffffff


	//----- nvinfo : EIATTR_COOP_GROUP_INSTR_OFFSETS
	.align		4
.L_52:
        /*0144*/ 	.byte	0x04, 0x28
        /*0146*/ 	.short	(.L_54 - .L_53)


	//   ....[0]....
.L_53:
        /*0148*/ 	.word	0x00000070


	//   ....[1]....
        /*014c*/ 	.word	0x00000330


	//   ....[2]....
        /*0150*/ 	.word	0x00004bf0


	//   ....[3]....
        /*0154*/ 	.word	0x00004e60


	//----- nvinfo : EIATTR_VRC_CTA_INIT_COUNT
	.align		4
.L_54:
        /*0158*/ 	.byte	0x02, 0x4a
        /*015a*/ 	.byte	0x80
	.zero		1


	//----- nvinfo : EIATTR_MBARRIER_INSTR_OFFSETS
	.align		4
        /*015c*/ 	.byte	0x04, 0x39
        /*015e*/ 	.short	(.L_56 - .L_55)


	//   ....[0]....
.L_55:
        /*0160*/ 	.word	0x00001cd0
        /*0164*/ 	.word	0x000000ff
        /*0168*/ 	.word	0x00000000
        /*016c*/ 	.short	0x0100
        /*016e*/ 	.byte	0x0f
	.zero		1


	//   ....[1]....
        /*0170*/ 	.word	0x00002820
        /*0174*/ 	.word	0x000000ff
        /*0178*/ 	.word	0x00004008
        /*017c*/ 	.short	0x0100
        /*017e*/ 	.byte	0x0d
	.zero		1


	//   ....[2]....
        /*0180*/ 	.word	0x00003060
        /*0184*/ 	.word	0x000000ff
        /*0188*/ 	.word	0x00000000
        /*018c*/ 	.short	0x010a
        /*018e*/ 	.byte	0x0f
	.zero		1


	//   ....[3]....
        /*0190*/ 	.word	0x00003b60
        /*0194*/ 	.word	0x000000ff
        /*0198*/ 	.word	0x00000000
        /*019c*/ 	.short	0x010a
        /*019e*/ 	.byte	0x0f
	.zero		1


	//   ....[4]....
        /*01a0*/ 	.word	0x00003c70
        /*01a4*/ 	.word	0x000000ff
        /*01a8*/ 	.word	0x00004000
        /*01ac*/ 	.short	0x0108
        /*01ae*/ 	.byte	0x0d
	.zero		1


	//   ....[5]....
        /*01b0*/ 	.word	0x00003d10
        /*01b4*/ 	.word	0x000000ff
        /*01b8*/ 	.word	0x00004008
        /*01bc*/ 	.short	0x0108
        /*01be*/ 	.byte	0x0d
	.zero		1


	//   ....[6]....
        /*01c0*/ 	.word	0x00004e80
        /*01c4*/ 	.word	0x000000ff
        /*01c8*/ 	.word	0x00000000
        /*01cc*/ 	.short	0x010a
        /*01ce*/ 	.byte	0x0f
	.zero		1


	//   ....[7]....
        /*01d0*/ 	.word	0x00004eb0
        /*01d4*/ 	.word	0x000000ff
        /*01d8*/ 	.word	0x00000000
        /*01dc*/ 	.short	0x010a
        /*01de*/ 	.byte	0x0f
	.zero		1


	//----- nvinfo : EIATTR_NUM_MBARRIERS
	.align		4
.L_56:
        /*01e0*/ 	.byte	0x03, 0x38
        /*01e2*/ 	.short	0x0002


	//----- nvinfo : EIATTR_EXIT_INSTR_OFFSETS
	.align		4
        /*01e4*/ 	.byte	0x04, 0x1c
        /*01e6*/ 	.short	(.L_58 - .L_57)


	//   ....[0]....
.L_57:
        /*01e8*/ 	.word	0x00004e70


	//----- nvinfo : EIATTR_REQNTID
	.align		4
.L_58:
        /*01ec*/ 	.byte	0x04, 0x10
        /*01ee*/ 	.short	(.L_60 - .L_59)
.L_59:
        /*01f0*/ 	.word	0x00000080
        /*01f4*/ 	.word	0x00000001
        /*01f8*/ 	.word	0x00000001


	//----- nvinfo : EIATTR_CRS_STACK_SIZE
	.align		4
.L_60:
        /*01fc*/ 	.byte	0x04, 0x1e
        /*01fe*/ 	.short	(.L_62 - .L_61)
.L_61:
        /*0200*/ 	.word	0x00000000


	//----- nvinfo : EIATTR_CBANK_PARAM_SIZE
	.align		4
.L_62:
        /*0204*/ 	.byte	0x03, 0x19
        /*0206*/ 	.short	0x0050


	//----- nvinfo : EIATTR_PARAM_CBANK
	.align		4
        /*0208*/ 	.byte	0x04, 0x0a
        /*020a*/ 	.short	(.L_64 - .L_63)
	.align		4
.L_63:
        /*020c*/ 	.word	index@(.nv.constant0.matmul_kernel)
        /*0210*/ 	.short	0x0380
        /*0212*/ 	.short	0x0050


	//----- nvinfo : EIATTR_SW_WAR
	.align		4
.L_64:
        /*0214*/ 	.byte	0x04, 0x36
        /*0216*/ 	.short	(.L_66 - .L_65)
.L_65:
        /*0218*/ 	.word	0x00000008
.L_66:


//--------------------- .nv.compat                --------------------------
	.section	.nv.compat,"",@"SHT_CUDA_COMPAT_INFO"
	.align	4
        /*0000*/ 	.byte	0x02, 0x02, 0x02, 0x00, 0x02, 0x05, 0x05, 0x00, 0x02, 0x03, 0x00, 0x00, 0x02, 0x06, 0x01, 0x00


//--------------------- .nv.callgraph             --------------------------
	.section	.nv.callgraph,"",@"SHT_CUDA_CALLGRAPH"
	.align	4
	.sectionentsize	8
	.align		4
        /*0000*/ 	.word	0x00000000
	.align		4
        /*0004*/ 	.word	0xffffffff
	.align		4
        /*0008*/ 	.word	0x00000000
	.align		4
        /*000c*/ 	.word	0xfffffffe
	.align		4
        /*0010*/ 	.word	0x00000000
	.align		4
        /*0014*/ 	.word	0xfffffffd
	.align		4
        /*0018*/ 	.word	0x00000000
	.align		4
        /*001c*/ 	.word	0xfffffffc


//--------------------- .text.matmul_kernel       --------------------------
	.section	.text.matmul_kernel,"ax",@progbits
	.align	128
        .global         matmul_kernel
        .type           matmul_kernel,@function
        .size           matmul_kernel,(.L_x_20 - matmul_kernel)
        .other          matmul_kernel,@"STO_CUDA_ENTRY STV_DEFAULT"
matmul_kernel:
.text.matmul_kernel:
[----:B------:R-:W0:Y:S01]  /*0000*/  LDC R1, c[0x0][0x37c] ;  /* 0x0000df00ff017b82 */ /* 0x000e220000000800 */
[----:B------:R-:W1:Y:S01]  /*0010*/  S2R R0, SR_TID.X ;  /* 0x0000000000007919 */ /* 0x000e620000002100 */
[----:B------:R-:W2:Y:S01]  /*0020*/  LDCU.64 UR26, c[0x0][0x358] ;  /* 0x00006b00ff1a77ac */ /* 0x000ea20008000a00 */
[----:B-1----:R-:W-:-:S13]  /*0030*/  ISETP.GE.U32.AND P0, PT, R0, 0x20, PT ;  /* 0x000000200000780c */ /* 0x002fda0003f06070 */
[----:B------:R-:W-:Y:S02]  /*0040*/  VOTEU.ANY UP0, P0 ;  /* 0x0000000000ff7886 */ /* 0x000fe40000000100 */
[----:B0-2---:R-:W-:Y:S05]  /*0050*/  BRA.U UP0, `(.L_x_0) ;  /* 0x0000000100b87547 */ /* 0x005fea000b800000 */
[----:B------:R-:W0:Y:S01]  /*0060*/  S2UR UR6, SR_CgaCtaId ;  /* 0x00000000000679c3 */ /* 0x000e220000008800 */
[----:B------:R-:W-:Y:S01]  /*0070*/  NOP ;  /* 0x0000000000007918 */ /* 0x000fe20000000000 */
[----:B------:R-:W-:Y:S02]  /*0080*/  UMOV UR4, 0x40 ;  /* 0x0000004000047882 */ /* 0x000fe40000000000 */
[----:B0-----:R-:W-:-:S09]  /*0090*/  ULEA UR4, UR6, UR4, 0x18 ;  /* 0x0000000406047291 */ /* 0x001fd2000f8ec0ff */
[----:B------:R-:W0:Y:S01]  /*00a0*/  LDS.U8 R2, [UR4] ;  /* 0x00000004ff027984 */ /* 0x000e220008000000 */
[----:B------:R-:W-:Y:S02]  /*00b0*/  UMOV UR4, 0x400 ;  /* 0x0000040000047882 */ /* 0x000fe40000000000 */
[----:B------:R-:W-:Y:S01]  /*00c0*/  ULEA UR4, UR6, UR4, 0x18 ;  /* 0x0000000406047291 */ /* 0x000fe2000f8ec0ff */
[----:B0-----:R-:W-:-:S13]  /*00d0*/  ISETP.NE.AND P0, PT, R2, RZ, PT ;  /* 0x000000ff0200720c */ /* 0x001fda0003f05270 */
[----:B------:R-:W-:Y:S05]  /*00e0*/  @P0 BRA `(.L_x_1) ;  /* 0x00000000007c0947 */ /* 0x000fea0003800000 */
[----:B------:R-:W-:-:S13]  /*00f0*/  ELECT P0, URZ, PT ;  /* 0x0000000000ff782f */ /* 0x000fda0003800000 */
[----:B------:R-:W-:Y:S05]  /*0100*/  @!P0 BRA `(.L_x_2) ;  /* 0x0000000000848947 */ /* 0x000fea0003800000 */
[----:B------:R-:W-:Y:S01]  /*0110*/  UMOV UR5, 0x2 ;  /* 0x0000000200057882 */ /* 0x000fe20000000000 */
[----:B------:R-:W-:Y:S02]  /*0120*/  IMAD.MOV.U32 R5, RZ, RZ, 0x1 ;  /* 0x00000001ff057424 */ /* 0x000fe400078e00ff */
[----:B------:R-:W-:Y:S02]  /*0130*/  IMAD.MOV.U32 R3, RZ, RZ, 0x3 ;  /* 0x00000003ff037424 */ /* 0x000fe400078e00ff */
[----:B------:R-:W-:Y:S04]  /*0140*/  DEPBAR.LE SB0, 0x36 ;  /* 0x00008d800000791a */ /* 0x000fe80000000000 */
[----:B------:R-:W0:Y:S02]  /*0150*/  UTCATOMSWS.FIND_AND_SET.ALIGN UP1, UR5, UR5 ;  /* 0x00000005000575e3 */ /* 0x000e240008020800 */
[----:B0-----:R-:W-:-:S04]  /*0160*/  PLOP3.LUT P0, PT, PT, PT, UP1, 0x80, 0x8 ;  /* 0x000000000008781c */ /* 0x001fc80003f0f018 */
[----:B------:R-:W-:-:S04]  /*0170*/  SEL R2, RZ, 0xffffffff, !P0 ;  /* 0xffffffffff027807 */ /* 0x000fc80004000000 */
[----:B------:R-:W-:Y:S01]  /*0180*/  ISETP.NE.AND P0, PT, R2, RZ, PT ;  /* 0x000000ff0200720c */ /* 0x000fe20003f05270 */
[----:B------:R-:W-:-:S12]  /*0190*/  IMAD.U32 R2, RZ, RZ, UR5 ;  /* 0x00000005ff027e24 */ /* 0x000fd8000f8e00ff */
[----:B------:R-:W-:Y:S05]  /*01a0*/  @P0 BRA `(.L_x_3) ;  /* 0x0000000000240947 */ /* 0x000fea0003800000 */
.L_x_4:
[----:B------:R-:W-:Y:S05]  /*01b0*/  NANOSLEEP 0x64 ;  /* 0x000000640000795d */ /* 0x000fea0003800000 */
[----:B------:R-:W-:-:S05]  /*01c0*/  UMOV UR5, 0x2 ;  /* 0x0000000200057882 */ /* 0x000fca0000000000 */
[----:B------:R-:W-:Y:S04]  /*01d0*/  DEPBAR.LE SB0, 0x36 ;  /* 0x00008d800000791a */ /* 0x000fe80000000000 */
[----:B------:R-:W0:Y:S02]  /*01e0*/  UTCATOMSWS.FIND_AND_SET.ALIGN UP1, UR5, UR5 ;  /* 0x00000005000575e3 */ /* 0x000e240008020800 */
[----:B0-----:R-:W-:-:S04]  /*01f0*/  PLOP3.LUT P0, PT, PT, PT, UP1, 0x80, 0x8 ;  /* 0x000000000008781c */ /* 0x001fc80003f0f018 */
[----:B------:R-:W-:-:S04]  /*0200*/  SEL R2, RZ, 0xffffffff, !P0 ;  /* 0xffffffffff027807 */ /* 0x000fc80004000000 */
[----:B------:R-:W-:Y:S01]  /*0210*/  ISETP.NE.AND P0, PT, R2, RZ, PT ;  /* 0x000000ff0200720c */ /* 0x000fe20003f05270 */
[----:B------:R-:W-:-:S12]  /*0220*/  IMAD.U32 R2, RZ, RZ, UR5 ;  /* 0x00000005ff027e24 */ /* 0x000fd8000f8e00ff */
[----:B------:R-:W-:Y:S05]  /*0230*/  @!P0 BRA `(.L_x_4) ;  /* 0xfffffffc00dc8947 */ /* 0x000fea000383ffff */
.L_x_3:
[C---:B------:R-:W-:Y:S01]  /*0240*/  VIADD R4, R2.reuse, 0x10 ;  /* 0x0000001002047836 */ /* 0x040fe20000000000 */
[----:B------:R-:W-:Y:S01]  /*0250*/  UMOV UR5, 0x50 ;  /* 0x0000005000057882 */ /* 0x000fe20000000000 */
[----:B------:R-:W-:Y:S01]  /*0260*/  SHF.L.U32 R3, R3, R2, RZ ;  /* 0x0000000203037219 */ /* 0x000fe200000006ff */
[----:B------:R-:W-:Y:S01]  /*0270*/  ULEA UR5, UR6, UR5, 0x18 ;  /* 0x0000000506057291 */ /* 0x000fe2000f8ec0ff */
[----:B------:R-:W-:Y:S01]  /*0280*/  IMAD.SHL.U32 R2, R2, 0x20, RZ ;  /* 0x0000002002027824 */ /* 0x000fe200078e00ff */
[----:B------:R-:W-:-:S04]  /*0290*/  SHF.L.U32 R4, R5, R4, RZ ;  /* 0x0000000405047219 */ /* 0x000fc800000006ff */
[----:B------:R-:W-:-:S05]  /*02a0*/  LOP3.LUT R3, R4, R3, RZ, 0xfc, !PT ;  /* 0x0000000304037212 */ /* 0x000fca00078efcff */
[----:B------:R0:W-:Y:S04]  /*02b0*/  ATOMS.OR RZ, [UR5], R3 ;  /* 0x00000003ffff798c */ /* 0x0001e8000b000005 */
[----:B------:R0:W-:Y:S01]  /*02c0*/  STS [UR4], R2 ;  /* 0x00000002ff007988 */ /* 0x0001e20008000804 */
[----:B------:R-:W-:Y:S05]  /*02d0*/  BRA `(.L_x_2) ;  /* 0x0000000000107947 */ /* 0x000fea0003800000 */
.L_x_1:
[----:B------:R-:W-:-:S05]  /*02e0*/  IMAD.MOV.U32 R2, RZ, RZ, -0x1 ;  /* 0xffffffffff027424 */ /* 0x000fca00078e00ff */
[----:B------:R0:W-:Y:S02]  /*02f0*/  STS [UR4], R2 ;  /* 0x00000002ff007988 */ /* 0x0001e40008000804 */
[----:B0-----:R-:W-:-:S07]  /*0300*/  MOV R2, 0x320 ;  /* 0x0000032000027802 */ /* 0x001fce0000000f00 */
[----:B------:R-:W-:Y:S05]  /*0310*/  CALL.REL.NOINC `($__internal_1_$__cuda_sm10x_tcgen05_guardrail_trap_phase_invalid_during_alloc) ;  /* 0x0000004800fc7944 */ /* 0x000fea0003c00000 */
.L_x_2:
[----:B------:R-:W-:Y:S05]  /*0320*/  WARPSYNC.ALL ;  /* 0x0000000000007948 */ /* 0x000fea0003800000 */
[----:B------:R-:W-:Y:S01]  /*0330*/  NOP ;  /* 0x0000000000007918 */ /* 0x000fe20000000000 */
.L_x_0:
[----:B------:R-:W1:Y:S08]  /*0340*/  LDC.64 R18, c[0x0][0x398] ;  /* 0x0000e600ff127b82 */ /* 0x000e700000000a00 */
[----:B------:R-:W2:Y:S02]  /*0350*/  S2UR UR5, SR_CgaSize ;  /* 0x00000000000579c3 */ /* 0x000ea40000008a00 */
[----:B--2---:R-:W-:-:S12]  /*0360*/  UIMAD UR5, UR5, -0xa0, URZ ;  /* 0xffffff60050578a4 */ /* 0x004fd8000f8e02ff */
[----:B------:R-:W2:Y:S01]  /*0370*/  LDCU UR5, c[0x0][UR5+0x2b0] ;  /* 0x00005600050577ac */ /* 0x000ea20008000800 */
[----:B------:R-:W3:Y:S01]  /*0380*/  S2UR UR4, SR_CTAID.X ;  /* 0x00000000000479c3 */ /* 0x000ee20000002500 */
[----:B01----:R-:W-:Y:S01]  /*0390*/  VIADD R2, R19, 0x7f ;  /* 0x0000007f13027836 */ /* 0x003fe20000000000 */
[----:B------:R-:W-:-:S04]  /*03a0*/  IABS R14, R18 ;  /* 0x00000012000e7213 */ /* 0x000fc80000000000 */
[----:B------:R-:W-:Y:S02]  /*03b0*/  SHF.R.S32.HI R3, RZ, 0x1f, R2 ;  /* 0x0000001fff037819 */ /* 0x000fe40000011402 */
[----:B---3--:R-:W-:Y:S01]  /*03c0*/  I2FP.F32.U32 R6, UR4 ;  /* 0x0000000400067c45 */ /* 0x008fe20008201000 */
[----:B------:R-:W0:Y:S01]  /*03d0*/  S2UR UR4, SR_CgaCtaId ;  /* 0x00000000000479c3 */ /* 0x000e220000008800 */
[----:B------:R-:W-:-:S03]  /*03e0*/  LEA.HI R3, R3, R2, RZ, 0x7 ;  /* 0x0000000203037211 */ /* 0x000fc600078f38ff */
[----:B--2---:R-:W-:Y:S01]  /*03f0*/  FMUL R6, R6, UR5 ;  /* 0x0000000506067c20 */ /* 0x004fe20008400000 */
[----:B------:R-:W-:-:S03]  /*0400*/  SHF.R.S32.HI R3, RZ, 0x7, R3 ;  /* 0x00000007ff037819 */ /* 0x000fc60000011403 */
[----:B------:R-:W1:Y:S02]  /*0410*/  F2I.U32.TRUNC.NTZ R7, R6 ;  /* 0x0000000600077305 */ /* 0x000e64000020f000 */
[----:B------:R-:W-:-:S05]  /*0420*/  IMAD.SHL.U32 R4, R3, 0x8, RZ ;  /* 0x0000000803047824 */ /* 0x000fca00078e00ff */
[----:B------:R-:W-:-:S04]  /*0430*/  IABS R9, R4 ;  /* 0x0000000400097213 */ /* 0x000fc80000000000 */
[----:B------:R-:W2:Y:S01]  /*0440*/  I2F.RP R5, R9 ;  /* 0x0000000900057306 */ /* 0x000ea20000209400 */
[----:B-1----:R-:W-:-:S07]  /*0450*/  IABS R10, R7 ;  /* 0x00000007000a7213 */ /* 0x002fce0000000000 */
[----:B--2---:R-:W1:Y:S02]  /*0460*/  MUFU.RCP R5, R5 ;  /* 0x0000000500057308 */ /* 0x004e640000001000 */
[----:B-1----:R-:W-:Y:S01]  /*0470*/  VIADD R2, R5, 0xffffffe ;  /* 0x0ffffffe05027836 */ /* 0x002fe20000000000 */
[----:B------:R-:W-:-:S05]  /*0480*/  IABS R5, R4 ;  /* 0x0000000400057213 */ /* 0x000fca0000000000 */
[----:B------:R1:W2:Y:S02]  /*0490*/  F2I.FTZ.U32.TRUNC.NTZ R3, R2 ;  /* 0x0000000200037305 */ /* 0x0002a4000021f000 */
[----:B-1----:R-:W-:Y:S02]  /*04a0*/  IMAD.MOV.U32 R2, RZ, RZ, RZ ;  /* 0x000000ffff027224 */ /* 0x002fe400078e00ff */
[----:B--2---:R-:W-:-:S04]  /*04b0*/  IMAD.MOV R8, RZ, RZ, -R3 ;  /* 0x000000ffff087224 */ /* 0x004fc800078e0a03 */
[----:B------:R-:W-:Y:S02]  /*04c0*/  IMAD R11, R8, R9, RZ ;  /* 0x00000009080b7224 */ /* 0x000fe400078e02ff */
[----:B------:R-:W-:Y:S01]  /*04d0*/  IMAD.MOV.U32 R8, RZ, RZ, R10 ;  /* 0x000000ffff087224 */ /* 0x000fe200078e000a */
[----:B------:R-:W-:Y:S01]  /*04e0*/  SHF.R.U32.HI R10, RZ, 0x5, R0 ;  /* 0x00000005ff0a7819 */ /* 0x000fe20000011600 */
[----:B------:R-:W-:-:S04]  /*04f0*/  IMAD.HI.U32 R3, R3, R11, R2 ;  /* 0x0000000b03037227 */ /* 0x000fc800078e0002 */
[----:B------:R-:W-:Y:S02]  /*0500*/  IMAD.MOV R2, RZ, RZ, -R5 ;  /* 0x000000ffff027224 */ /* 0x000fe400078e0a05 */
[----:B------:R-:W-:-:S04]  /*0510*/  IMAD.HI.U32 R3, R3, R8, RZ ;  /* 0x0000000803037227 */ /* 0x000fc800078e00ff */
[----:B------:R-:W-:Y:S01]  /*0520*/  IMAD R2, R3, R2, R8 ;  /* 0x0000000203027224 */ /* 0x000fe200078e0208 */
[----:B------:R-:W-:Y:S04]  /*0530*/  BAR.SYNC.DEFER_BLOCKING 0x0 ;  /* 0x0000000000007b1d */ /* 0x000fe80000010000 */
[----:B------:R-:W-:-:S13]  /*0540*/  ISETP.GT.U32.AND P1, PT, R9, R2, PT ;  /* 0x000000020900720c */ /* 0x000fda0003f24070 */
[----:B------:R-:W-:Y:S02]  /*0550*/  @!P1 IMAD.IADD R2, R2, 0x1, -R9 ;  /* 0x0000000102029824 */ /* 0x000fe400078e0a09 */
[----:B------:R-:W-:Y:S01]  /*0560*/  @!P1 VIADD R3, R3, 0x1 ;  /* 0x0000000103039836 */ /* 0x000fe20000000000 */
[----:B------:R-:W-:Y:S02]  /*0570*/  ISETP.NE.AND P1, PT, R4, RZ, PT ;  /* 0x000000ff0400720c */ /* 0x000fe40003f25270 */
[----:B------:R-:W-:Y:S02]  /*0580*/  ISETP.GE.U32.AND P0, PT, R2, R9, PT ;  /* 0x000000090200720c */ /* 0x000fe40003f06070 */
[----:B------:R-:W-:Y:S02]  /*0590*/  LOP3.LUT R2, R7, R4, RZ, 0x3c, !PT ;  /* 0x0000000407027212 */ /* 0x000fe400078e3cff */
[----:B------:R-:W-:Y:S02]  /*05a0*/  MOV R9, 0x400 ;  /* 0x0000040000097802 */ /* 0x000fe40000000f00 */
[----:B------:R-:W-:Y:S01]  /*05b0*/  ISETP.GE.AND P2, PT, R2, RZ, PT ;  /* 0x000000ff0200720c */ /* 0x000fe20003f46270 */
[----:B------:R-:W-:Y:S01]  /*05c0*/  VIADD R2, R18, 0x3f ;  /* 0x0000003f12027836 */ /* 0x000fe20000000000 */
[----:B------:R-:W-:-:S05]  /*05d0*/  R2UR UR13, R9 ;  /* 0x00000000090d72ca */ /* 0x000fca00000e0000 */
[----:B------:R-:W-:-:S04]  /*05e0*/  @P0 VIADD R3, R3, 0x1 ;  /* 0x0000000103030836 */ /* 0x000fc80000000000 */
[----:B------:R-:W-:Y:S01]  /*05f0*/  IMAD.MOV.U32 R5, RZ, RZ, R3 ;  /* 0x000000ffff057224 */ /* 0x000fe200078e0003 */
[----:B------:R-:W-:-:S03]  /*0600*/  SHF.R.S32.HI R3, RZ, 0x1f, R2 ;  /* 0x0000001fff037819 */ /* 0x000fc60000011402 */
[----:B------:R-:W-:Y:S01]  /*0610*/  @!P2 IMAD.MOV R5, RZ, RZ, -R5 ;  /* 0x000000ffff05a224 */ /* 0x000fe200078e0a05 */
[----:B------:R-:W-:Y:S01]  /*0620*/  @!P1 LOP3.LUT R5, RZ, R4, RZ, 0x33, !PT ;  /* 0x00000004ff059212 */ /* 0x000fe200078e33ff */
[----:B0-----:R-:W-:Y:S01]  /*0630*/  ULEA UR13, UR4, UR13, 0x18 ;  /* 0x0000000d040d7291 */ /* 0x001fe2000f8ec0ff */
[----:B------:R-:W-:-:S03]  /*0640*/  LEA.HI R3, R3, R2, RZ, 0x6 ;  /* 0x0000000203037211 */ /* 0x000fc600078f30ff */
[----:B------:R-:W-:Y:S02]  /*0650*/  IMAD.SHL.U32 R12, R5, 0x8, RZ ;  /* 0x00000008050c7824 */ /* 0x000fe400078e00ff */
[----:B------:R-:W-:-:S03]  /*0660*/  IMAD.MOV R5, RZ, RZ, -R5 ;  /* 0x000000ffff057224 */ /* 0x000fc600078e0a05 */
[----:B------:R-:W-:Y:S01]  /*0670*/  LEA.HI.SX32 R3, R3, -R12, 0x1a ;  /* 0x8000000c03037211 */ /* 0x000fe200078fd2ff */
[----:B------:R-:W-:Y:S02]  /*0680*/  IMAD R11, R4, R5, R7 ;  /* 0x00000005040b7224 */ /* 0x000fe400078e0207 */
[----:B------:R-:W0:Y:S01]  /*0690*/  LDS R7, [UR13] ;  /* 0x0000000dff077984 */ /* 0x000e220008000800 */
[----:B------:R-:W-:Y:S02]  /*06a0*/  VIMNMX R16, PT, PT, R3, 0x8, PT ;  /* 0x0000000803107848 */ /* 0x000fe40003fe0100 */
[----:B------:R-:W-:Y:S02]  /*06b0*/  IABS R4, R11 ;  /* 0x0000000b00047213 */ /* 0x000fe40000000000 */
[----:B------:R-:W-:-:S04]  /*06c0*/  IABS R8, R16 ;  /* 0x0000001000087213 */ /* 0x000fc80000000000 */
[----:B------:R-:W1:Y:S08]  /*06d0*/  I2F.RP R6, R8 ;  /* 0x0000000800067306 */ /* 0x000e700000209400 */
[----:B-1----:R-:W1:Y:S01]  /*06e0*/  MUFU.RCP R6, R6 ;  /* 0x0000000600067308 */ /* 0x002e620000001000 */
[----:B0-----:R-:W-:Y:S01]  /*06f0*/  R2UR UR12, R7 ;  /* 0x00000000070c72ca */ /* 0x001fe200000e0000 */
[----:B-1----:R-:W-:Y:S01]  /*0700*/  VIADD R2, R6, 0xffffffe ;  /* 0x0ffffffe06027836 */ /* 0x002fe20000000000 */
[----:B------:R-:W-:-:S05]  /*0710*/  IABS R6, R16 ;  /* 0x0000001000067213 */ /* 0x000fca0000000000 */
[----:B------:R0:W1:Y:S02]  /*0720*/  F2I.FTZ.U32.TRUNC.NTZ R3, R2 ;  /* 0x0000000200037305 */ /* 0x000064000021f000 */
[----:B0-----:R-:W-:Y:S02]  /*0730*/  IMAD.MOV.U32 R2, RZ, RZ, RZ ;  /* 0x000000ffff027224 */ /* 0x001fe400078e00ff */
[----:B-1----:R-:W-:-:S04]  /*0740*/  IMAD.MOV R13, RZ, RZ, -R3 ;  /* 0x000000ffff0d7224 */ /* 0x002fc800078e0a03 */
[----:B------:R-:W-:Y:S02]  /*0750*/  IMAD R5, R13, R8, RZ ;  /* 0x000000080d057224 */ /* 0x000fe400078e02ff */
[----:B------:R-:W0:Y:S02]  /*0760*/  S2R R13, SR_CgaCtaId ;  /* 0x00000000000d7919 */ /* 0x000e240000008800 */
[----:B------:R-:W-:-:S04]  /*0770*/  IMAD.HI.U32 R2, R3, R5, R2 ;  /* 0x0000000503027227 */ /* 0x000fc800078e0002 */
[----:B------:R-:W-:Y:S01]  /*0780*/  IMAD.MOV.U32 R3, RZ, RZ, R4 ;  /* 0x000000ffff037224 */ /* 0x000fe200078e0004 */
[----:B------:R-:W-:Y:S01]  /*0790*/  IABS R4, R19 ;  /* 0x0000001300047213 */ /* 0x000fe20000000000 */
[----:B------:R-:W-:Y:S02]  /*07a0*/  IMAD.MOV R5, RZ, RZ, -R6 ;  /* 0x000000ffff057224 */ /* 0x000fe400078e0a06 */
[----:B------:R-:W-:Y:S01]  /*07b0*/  IMAD.HI.U32 R2, R2, R3, RZ ;  /* 0x0000000302027227 */ /* 0x000fe200078e00ff */
[----:B------:R-:W1:Y:S03]  /*07c0*/  I2F.RP R6, R4 ;  /* 0x0000000400067306 */ /* 0x000e660000209400 */
[----:B------:R-:W-:Y:S01]  /*07d0*/  IMAD R3, R2, R5, R3 ;  /* 0x0000000502037224 */ /* 0x000fe200078e0203 */
[----:B------:R-:W-:Y:S04]  /*07e0*/  BAR.SYNC.DEFER_BLOCKING 0x0 ;  /* 0x0000000000007b1d */ /* 0x000fe80000010000 */
[----:B------:R-:W-:-:S02]  /*07f0*/  ISETP.GT.U32.AND P1, PT, R8, R3, PT ;  /* 0x000000030800720c */ /* 0x000fc40003f24070 */
[----:B------:R-:W2:Y:S08]  /*0800*/  I2F.RP R5, R14 ;  /* 0x0000000e00057306 */ /* 0x000eb00000209400 */
[----:B-1----:R-:W1:Y:S03]  /*0810*/  MUFU.RCP R6, R6 ;  /* 0x0000000600067308 */ /* 0x002e660000001000 */
[----:B------:R-:W-:-:S02]  /*0820*/  @!P1 IMAD.IADD R3, R3, 0x1, -R8 ;  /* 0x0000000103039824 */ /* 0x000fc400078e0a08 */
[----:B------:R-:W-:Y:S01]  /*0830*/  @!P1 VIADD R2, R2, 0x1 ;  /* 0x0000000102029836 */ /* 0x000fe20000000000 */
[----:B------:R-:W-:Y:S02]  /*0840*/  ISETP.NE.AND P1, PT, R16, RZ, PT ;  /* 0x000000ff1000720c */ /* 0x000fe40003f25270 */
[----:B--2---:R-:W2:Y:S01]  /*0850*/  MUFU.RCP R5, R5 ;  /* 0x0000000500057308 */ /* 0x004ea20000001000 */
[----:B------:R-:W-:Y:S02]  /*0860*/  ISETP.GE.U32.AND P0, PT, R3, R8, PT ;  /* 0x000000080300720c */ /* 0x000fe40003f06070 */
[----:B------:R-:W-:-:S04]  /*0870*/  LOP3.LUT R3, R11, R16, RZ, 0x3c, !PT ;  /* 0x000000100b037212 */ /* 0x000fc800078e3cff */
[----:B------:R-:W-:Y:S01]  /*0880*/  ISETP.GE.AND P2, PT, R3, RZ, PT ;  /* 0x000000ff0300720c */ /* 0x000fe20003f46270 */
[----:B------:R-:W-:Y:S02]  /*0890*/  IMAD.SHL.U32 R3, R10, 0x200000, RZ ;  /* 0x002000000a037824 */ /* 0x000fe400078e00ff */
[----:B-1----:R-:W-:-:S03]  /*08a0*/  VIADD R8, R6, 0xffffffe ;  /* 0x0ffffffe06087836 */ /* 0x002fc60000000000 */
[----:B------:R-:W-:Y:S01]  /*08b0*/  LOP3.LUT R3, R3, 0x600000, RZ, 0xc0, !PT ;  /* 0x0060000003037812 */ /* 0x000fe200078ec0ff */
[----:B------:R-:W-:Y:S01]  /*08c0*/  @P0 VIADD R2, R2, 0x1 ;  /* 0x0000000102020836 */ /* 0x000fe20000000000 */
[----:B------:R-:W1:Y:S01]  /*08d0*/  F2I.FTZ.U32.TRUNC.NTZ R9, R8 ;  /* 0x0000000800097305 */ /* 0x000e62000021f000 */
[----:B--2---:R-:W-:Y:S01]  /*08e0*/  VIADD R5, R5, 0xffffffe ;  /* 0x0ffffffe05057836 */ /* 0x004fe20000000000 */
[----:B------:R-:W-:Y:S01]  /*08f0*/  R2UR UR14, R3 ;  /* 0x00000000030e72ca */ /* 0x000fe200000e0000 */
[----:B------:R-:W-:-:S05]  /*0900*/  IMAD.MOV.U32 R6, RZ, RZ, R2 ;  /* 0x000000ffff067224 */ /* 0x000fca00078e0002 */
[----:B------:R2:W3:Y:S01]  /*0910*/  F2I.FTZ.U32.TRUNC.NTZ R7, R5 ;  /* 0x0000000500077305 */ /* 0x0004e2000021f000 */
[----:B------:R-:W-:Y:S01]  /*0920*/  @!P2 IMAD.MOV R6, RZ, RZ, -R6 ;  /* 0x000000ffff06a224 */ /* 0x000fe200078e0a06 */
[----:B------:R-:W-:-:S05]  /*0930*/  @!P1 LOP3.LUT R6, RZ, R16, RZ, 0x33, !PT ;  /* 0x00000010ff069212 */ /* 0x000fca00078e33ff */
[----:B------:R-:W-:Y:S02]  /*0940*/  IMAD.MOV R3, RZ, RZ, -R6 ;  /* 0x000000ffff037224 */ /* 0x000fe400078e0a06 */
[----:B-1----:R-:W-:Y:S02]  /*0950*/  IMAD.MOV R2, RZ, RZ, -R9 ;  /* 0x000000ffff027224 */ /* 0x002fe400078e0a09 */
[----:B------:R-:W-:Y:S02]  /*0960*/  IMAD R3, R16, R3, R11 ;  /* 0x0000000310037224 */ /* 0x000fe400078e020b */
[----:B------:R-:W-:Y:S01]  /*0970*/  IMAD.MOV.U32 R11, RZ, RZ, R2 ;  /* 0x000000ffff0b7224 */ /* 0x000fe200078e0002 */
[----:B0-2---:R-:W-:Y:S06]  /*0980*/  BRA.U UP0, `(.L_x_5) ;  /* 0x0000000100187547 */ /* 0x005fec000b800000 */
[----:B------:R-:W-:Y:S01]  /*0990*/  ELECT P0, URZ, PT ;  /* 0x0000000000ff782f */ /* 0x000fe20003800000 */
[----:B------:R-:W-:Y:S01]  /*09a0*/  IMAD.MOV.U32 R2, RZ, RZ, 0x1 ;  /* 0x00000001ff027424 */ /* 0x000fe200078e00ff */
[----:B------:R-:W-:Y:S11]  /*09b0*/  UVIRTCOUNT.DEALLOC.SMPOOL 0x80 ;  /* 0x000000800000784c */ /* 0x000ff60000000000 */
[----:B------:R-:W-:-:S04]  /*09c0*/  @P0 MOV R16, 0x40 ;  /* 0x0000004000100802 */ /* 0x000fc80000000f00 */
[----:B------:R-:W-:-:S05]  /*09d0*/  @P0 LEA R5, R13, R16, 0x18 ;  /* 0x000000100d050211 */ /* 0x000fca00078ec0ff */
[----:B------:R0:W-:Y:S02]  /*09e0*/  @P0 STS.U8 [R5], R2 ;  /* 0x0000000205000388 */ /* 0x0001e40000000000 */
.L_x_5:
[----:B0-----:R-:W-:Y:S01]  /*09f0*/  IMAD R5, R13, 0x40, R10 ;  /* 0x000000400d057824 */ /* 0x001fe200078e020a */
[----:B------:R-:W0:Y:S01]  /*0a00*/  LDC.64 R72, c[0x0][0x3a8] ;  /* 0x0000ea00ff487b82 */ /* 0x000e220000000a00 */
[----:B------:R-:W-:Y:S01]  /*0a10*/  IMAD R11, R11, R4, RZ ;  /* 0x000000040b0b7224 */ /* 0x000fe200078e02ff */
[----:B------:R-:W1:Y:S01]  /*0a20*/  LDCU.128 UR16, c[0x0][0x380] ;  /* 0x00007000ff1077ac */ /* 0x000e620008000c00 */
[----:B------:R-:W-:Y:S02]  /*0a30*/  IMAD.SHL.U32 R2, R6, 0x80, RZ ;  /* 0x0000008006027824 */ /* 0x000fe400078e00ff */
[----:B------:R-:W-:Y:S01]  /*0a40*/  IMAD.MOV.U32 R8, RZ, RZ, RZ ;  /* 0x000000ffff087224 */ /* 0x000fe200078e00ff */
[----:B------:R-:W2:Y:S01]  /*0a50*/  LDCU UR4, c[0x0][0x3b0] ;  /* 0x00007600ff0477ac */ /* 0x000ea20008000800 */
[----:B---3--:R-:W-:Y:S02]  /*0a60*/  IMAD.MOV R6, RZ, RZ, -R7 ;  /* 0x000000ffff067224 */ /* 0x008fe400078e0a07 */
[----:B------:R-:W-:Y:S01]  /*0a70*/  IMAD.HI.U32 R11, R9, R11, R8 ;  /* 0x0000000b090b7227 */ /* 0x000fe200078e0008 */
[----:B------:R-:W-:Y:S01]  /*0a80*/  LOP3.LUT R9, R2, 0x43, R5, 0xf8, !PT ;  /* 0x0000004302097812 */ /* 0x000fe200078ef805 */
[----:B------:R-:W-:Y:S01]  /*0a90*/  UIADD3 UR14, UPT, UPT, UR12, UR14, URZ ;  /* 0x0000000e0c0e7290 */ /* 0x000fe2000fffe0ff */
[----:B------:R-:W-:Y:S01]  /*0aa0*/  LOP3.LUT R8, R0, 0x3f, RZ, 0xc0, !PT ;  /* 0x0000003f00087812 */ /* 0x000fe200078ec0ff */
[----:B------:R-:W-:Y:S01]  /*0ab0*/  IMAD.MOV.U32 R5, RZ, RZ, R6 ;  /* 0x000000ffff057224 */ /* 0x000fe200078e0006 */
[----:B------:R-:W-:Y:S01]  /*0ac0*/  LOP3.LUT R15, R9, 0x4, RZ, 0xfc, !PT ;  /* 0x00000004090f7812 */ /* 0x000fe200078efcff */
[----:B------:R-:W-:Y:S01]  /*0ad0*/  IMAD.IADD R3, R12, 0x1, R3 ;  /* 0x000000010c037824 */ /* 0x000fe200078e0203 */
[----:B------:R-:W-:Y:S01]  /*0ae0*/  IABS R12, R9 ;  /* 0x00000009000c7213 */ /* 0x000fe20000000000 */
[----:B------:R-:W-:Y:S01]  /*0af0*/  IMAD R5, R5, R14, RZ ;  /* 0x0000000e05057224 */ /* 0x000fe200078e02ff */
[----:B------:R-:W-:Y:S01]  /*0b00*/  LOP3.LUT R17, R9, 0x8, RZ, 0xfc, !PT ;  /* 0x0000000809117812 */ /* 0x000fe200078efcff */
[----:B------:R-:W-:Y:S01]  /*0b10*/  IMAD.MOV.U32 R6, RZ, RZ, RZ ;  /* 0x000000ffff067224 */ /* 0x000fe200078e00ff */
[----:B------:R-:W-:Y:S01]  /*0b20*/  IABS R13, R15 ;  /* 0x0000000f000d7213 */ /* 0x000fe20000000000 */
[----:B------:R-:W-:Y:S01]  /*0b30*/  IMAD R3, R3, 0x40, R8 ;  /* 0x0000004003037824 */ /* 0x000fe200078e0208 */
[----:B------:R-:W-:Y:S01]  /*0b40*/  IABS R16, R17 ;  /* 0x0000001100107213 */ /* 0x000fe20000000000 */
[----:B------:R-:W-:Y:S01]  /*0b50*/  IMAD.HI.U32 R6, R7, R5, R6 ;  /* 0x0000000507067227 */ /* 0x000fe200078e0006 */
[----:B------:R-:W-:Y:S01]  /*0b60*/  LOP3.LUT R26, R9, 0xc, RZ, 0xfc, !PT ;  /* 0x0000000c091a7812 */ /* 0x000fe200078efcff */
[----:B------:R-:W-:Y:S01]  /*0b70*/  STTM.16dp32bit_t0_t15.x32 tmem[UR14], RZ ;  /* 0x000000ff000079ed */ /* 0x000fe20008a8000e */
[----:B------:R-:W-:Y:S01]  /*0b80*/  STTM.16dp32bit_t16_t31.x32 tmem[UR14+0x20], RZ ;  /* 0x000020ff000079ed */ /* 0x000fe20008aa000e */
[----:B------:R-:W-:Y:S01]  /*0b90*/  ISETP.GE.AND P3, PT, R15, RZ, PT ;  /* 0x000000ff0f00720c */ /* 0x000fe20003f66270 */
[----:B------:R-:W-:Y:S01]  /*0ba0*/  IMAD.HI.U32 R5, R11, R12, RZ ;  /* 0x0000000c0b057227 */ /* 0x000fe200078e00ff */
[----:B------:R-:W-:Y:S01]  /*0bb0*/  ISETP.GE.AND P2, PT, R17, RZ, PT ;  /* 0x000000ff1100720c */ /* 0x000fe20003f46270 */
[----:B------:R-:W3:Y:S01]  /*0bc0*/  FENCE.VIEW.ASYNC.T ;  /* 0x00000000000073c6 */ /* 0x000ee20000000200 */
[----:B------:R-:W-:Y:S01]  /*0bd0*/  IABS R21, R3 ;  /* 0x0000000300157213 */ /* 0x000fe20000000000 */
[----:B------:R-:W-:Y:S01]  /*0be0*/  IMAD.HI.U32 R7, R11, R13, RZ ;  /* 0x0000000d0b077227 */ /* 0x000fe200078e00ff */
[C---:B------:R-:W-:Y:S01]  /*0bf0*/  LOP3.LUT R28, R9.reuse, 0x10, RZ, 0xfc, !PT ;  /* 0x00000010091c7812 */ /* 0x040fe200078efcff */
[----:B------:R-:W-:Y:S01]  /*0c00*/  UIADD3 UR7, UPT, UPT, UR13, 0x4000, URZ ;  /* 0x000040000d077890 */ /* 0x000fe2000fffe0ff */
[C---:B------:R-:W-:Y:S01]  /*0c10*/  LOP3.LUT R30, R9.reuse, 0x14, RZ, 0xfc, !PT ;  /* 0x00000014091e7812 */ /* 0x040fe200078efcff */
[----:B------:R-:W-:Y:S01]  /*0c20*/  IMAD.MOV R5, RZ, RZ, -R5 ;  /* 0x000000ffff057224 */ /* 0x000fe200078e0a05 */
[----:B------:R-:W-:Y:S01]  /*0c30*/  LOP3.LUT R34, R9, 0x1c, RZ, 0xfc, !PT ;  /* 0x0000001c09227812 */ /* 0x000fe200078efcff */
[----:B------:R-:W-:Y:S01]  /*0c40*/  IMAD.HI.U32 R8, R11, R16, RZ ;  /* 0x000000100b087227 */ /* 0x000fe200078e00ff */
[----:B------:R-:W-:-:S02]  /*0c50*/  IABS R23, R30 ;  /* 0x0000001e00177213 */ /* 0x000fc40000000000 */
[----:B------:R-:W-:Y:S01]  /*0c60*/  IABS R27, R34 ;  /* 0x00000022001b7213 */ /* 0x000fe20000000000 */
[----:B------:R-:W-:Y:S01]  /*0c70*/  IMAD.MOV R15, RZ, RZ, -R7 ;  /* 0x000000ffff0f7224 */ /* 0x000fe200078e0a07 */
[C---:B------:R-:W-:Y:S01]  /*0c80*/  LOP3.LUT R32, R9.reuse, 0x18, RZ, 0xfc, !PT ;  /* 0x0000001809207812 */ /* 0x040fe200078efcff */
[C---:B------:R-:W-:Y:S01]  /*0c90*/  IMAD R7, R4.reuse, R5, R12 ;  /* 0x0000000504077224 */ /* 0x040fe200078e020c */
[----:B------:R-:W-:Y:S01]  /*0ca0*/  IABS R5, R26 ;  /* 0x0000001a00057213 */ /* 0x000fe20000000000 */
[----:B------:R-:W-:Y:S01]  /*0cb0*/  IMAD.MOV R17, RZ, RZ, -R8 ;  /* 0x000000ffff117224 */ /* 0x000fe200078e0a08 */
[----:B------:R-:W-:Y:S01]  /*0cc0*/  LOP3.LUT R8, R9, 0x3c, RZ, 0xfc, !PT ;  /* 0x0000003c09087812 */ /* 0x000fe200078efcff */
[C---:B------:R-:W-:Y:S01]  /*0cd0*/  IMAD R13, R4.reuse, R15, R13 ;  /* 0x0000000f040d7224 */ /* 0x040fe200078e020d */
[C---:B------:R-:W-:Y:S01]  /*0ce0*/  ISETP.GT.U32.AND P6, PT, R4.reuse, R7, PT ;  /* 0x000000070400720c */ /* 0x040fe20003fc4070 */
[----:B------:R-:W-:Y:S01]  /*0cf0*/  IMAD R15, R4, R17, R16 ;  /* 0x00000011040f7224 */ /* 0x000fe200078e0210 */
[----:B------:R-:W-:Y:S01]  /*0d00*/  IABS R37, R8 ;  /* 0x0000000800257213 */ /* 0x000fe20000000000 */
[----:B------:R-:W-:Y:S01]  /*0d10*/  IMAD.MOV.U32 R17, RZ, RZ, R5 ;  /* 0x000000ffff117224 */ /* 0x000fe200078e0005 */
[----:B------:R-:W-:Y:S01]  /*0d20*/  IABS R16, R28 ;  /* 0x0000001c00107213 */ /* 0x000fe20000000000 */
[----:B------:R-:W-:Y:S01]  /*0d30*/  IMAD.HI.U32 R6, R6, R21, RZ ;  /* 0x0000001506067227 */ /* 0x000fe200078e00ff */
[----:B------:R-:W-:Y:S01]  /*0d40*/  ISETP.GE.AND P4, PT, R8, RZ, PT ;  /* 0x000000ff0800720c */ /* 0x000fe20003f86270 */
[----:B------:R-:W-:Y:S01]  /*0d50*/  UMOV UR15, UR7 ;  /* 0x00000007000f7c82 */ /* 0x000fe20008000000 */
[----:B------:R-:W-:Y:S01]  /*0d60*/  IABS R25, R32 ;  /* 0x0000002000197213 */ /* 0x000fe20000000000 */
[----:B------:R-:W-:Y:S01]  /*0d70*/  IMAD.HI.U32 R5, R11, R17, RZ ;  /* 0x000000110b057227 */ /* 0x000fe200078e00ff */
[----:B------:R-:W-:-:S02]  /*0d80*/  LOP3.LUT R36, R9, 0x20, RZ, 0xfc, !PT ;  /* 0x0000002009247812 */ /* 0x000fc400078efcff */
[C---:B------:R-:W-:Y:S01]  /*0d90*/  LOP3.LUT R38, R9.reuse, 0x24, RZ, 0xfc, !PT ;  /* 0x0000002409267812 */ /* 0x040fe200078efcff */
[----:B------:R-:W-:Y:S01]  /*0da0*/  IMAD.MOV R5, RZ, RZ, -R5 ;  /* 0x000000ffff057224 */ /* 0x000fe200078e0a05 */
[----:B------:R-:W-:Y:S01]  /*0db0*/  IABS R29, R36 ;  /* 0x00000024001d7213 */ /* 0x000fe20000000000 */
[----:B------:R-:W-:Y:S01]  /*0dc0*/  IMAD.MOV R6, RZ, RZ, -R6 ;  /* 0x000000ffff067224 */ /* 0x000fe200078e0a06 */
[C---:B------:R-:W-:Y:S01]  /*0dd0*/  LOP3.LUT R42, R9.reuse, 0x2c, RZ, 0xfc, !PT ;  /* 0x0000002c092a7812 */ /* 0x040fe200078efcff */
[----:B------:R-:W-:Y:S01]  /*0de0*/  IMAD R17, R4, R5, R17 ;  /* 0x0000000504117224 */ /* 0x000fe200078e0211 */
[----:B------:R-:W-:Y:S01]  /*0df0*/  IABS R31, R38 ;  /* 0x00000026001f7213 */ /* 0x000fe20000000000 */
[----:B------:R-:W-:Y:S01]  /*0e00*/  IMAD R5, R14, R6, R21 ;  /* 0x000000060e057224 */ /* 0x000fe200078e0215 */
[----:B------:R-:W-:Y:S01]  /*0e10*/  LOP3.LUT R40, R9, 0x28, RZ, 0xfc, !PT ;  /* 0x0000002809287812 */ /* 0x000fe200078efcff */
[----:B------:R-:W-:Y:S01]  /*0e20*/  IMAD.HI.U32 R12, R11, R37, RZ ;  /* 0x000000250b0c7227 */ /* 0x000fe200078e00ff */
[----:B------:R-:W-:-:S02]  /*0e30*/  LOP3.LUT R44, R9, 0x34, RZ, 0xfc, !PT ;  /* 0x00000034092c7812 */ /* 0x000fc400078efcff */
[----:B------:R-:W-:Y:S01]  /*0e40*/  ISETP.GT.U32.AND P0, PT, R14, R5, PT ;  /* 0x000000050e00720c */ /* 0x000fe20003f04070 */
[----:B------:R-:W-:Y:S01]  /*0e50*/  IMAD.MOV R12, RZ, RZ, -R12 ;  /* 0x000000ffff0c7224 */ /* 0x000fe200078e0a0c */
[----:B------:R-:W-:Y:S01]  /*0e60*/  LOP3.LUT R43, R9, 0x30, RZ, 0xfc, !PT ;  /* 0x00000030092b7812 */ /* 0x000fe200078efcff */
[----:B------:R-:W-:Y:S01]  /*0e70*/  IMAD.HI.U32 R6, R11, R16, RZ ;  /* 0x000000100b067227 */ /* 0x000fe200078e00ff */
[----:B------:R-:W-:-:S03]  /*0e80*/  LOP3.LUT R24, R9, 0x38, RZ, 0xfc, !PT ;  /* 0x0000003809187812 */ /* 0x000fc600078efcff */
[C---:B------:R-:W-:Y:S01]  /*0e90*/  IMAD R37, R4.reuse, R12, R37 ;  /* 0x0000000c04257224 */ /* 0x040fe200078e0225 */
[----:B------:R-:W-:Y:S01]  /*0ea0*/  IABS R12, R40 ;  /* 0x00000028000c7213 */ /* 0x000fe20000000000 */
[----:B------:R-:W-:Y:S01]  /*0eb0*/  IMAD.MOV R21, RZ, RZ, -R6 ;  /* 0x000000ffff157224 */ /* 0x000fe200078e0a06 */
[----:B------:R-:W-:Y:S01]  /*0ec0*/  IABS R20, R24 ;  /* 0x0000001800147213 */ /* 0x000fe20000000000 */
[----:B------:R-:W-:Y:S01]  /*0ed0*/  @!P6 IMAD.IADD R7, R7, 0x1, -R4 ;  /* 0x000000010707e824 */ /* 0x000fe200078e0a04 */
[C---:B------:R-:W-:Y:S01]  /*0ee0*/  ISETP.GT.U32.AND P1, PT, R4.reuse, R37, PT ;  /* 0x000000250400720c */ /* 0x040fe20003f24070 */
[----:B------:R-:W-:Y:S01]  /*0ef0*/  @!P0 IMAD.IADD R5, R5, 0x1, -R14 ;  /* 0x0000000105058824 */ /* 0x000fe200078e0a0e */
[----:B------:R-:W-:Y:S01]  /*0f00*/  ISETP.GE.AND P0, PT, R3, RZ, PT ;  /* 0x000000ff0300720c */ /* 0x000fe20003f06270 */
[----:B------:R-:W-:Y:S01]  /*0f10*/  IMAD.HI.U32 R8, R11, R23, RZ ;  /* 0x000000170b087227 */ /* 0x000fe200078e00ff */
[----:B------:R-:W-:Y:S02]  /*0f20*/  ISETP.GT.U32.AND P6, PT, R4, R7, PT ;  /* 0x000000070400720c */ /* 0x000fe40003fc4070 */
[----:B------:R-:W-:Y:S01]  /*0f30*/  ISETP.GT.U32.AND P5, PT, R14, R5, PT ;  /* 0x000000050e00720c */ /* 0x000fe20003fa4070 */
[----:B------:R-:W-:Y:S01]  /*0f40*/  IMAD R21, R4, R21, R16 ;  /* 0x0000001504157224 */ /* 0x000fe200078e0210 */
[----:B------:R-:W-:Y:S01]  /*0f50*/  IABS R16, R43 ;  /* 0x0000002b00107213 */ /* 0x000fe20000000000 */
[----:B------:R-:W-:-:S02]  /*0f60*/  IMAD.MOV R8, RZ, RZ, -R8 ;  /* 0x000000ffff087224 */ /* 0x000fc400078e0a08 */
[----:B------:R-:W-:-:S04]  /*0f70*/  IMAD.HI.U32 R6, R11, R25, RZ ;  /* 0x000000190b067227 */ /* 0x000fc800078e00ff */
[----:B------:R-:W-:Y:S02]  /*0f80*/  @!P1 IMAD.IADD R37, R37, 0x1, -R4 ;  /* 0x0000000125259824 */ /* 0x000fe400078e0a04 */
[C---:B------:R-:W-:Y:S02]  /*0f90*/  IMAD R23, R4.reuse, R8, R23 ;  /* 0x0000000804177224 */ /* 0x040fe400078e0217 */
[----:B------:R-:W-:Y:S01]  /*0fa0*/  @!P5 IMAD.IADD R5, R5, 0x1, -R14 ;  /* 0x000000010505d824 */ /* 0x000fe200078e0a0e */
[----:B------:R-:W-:Y:S01]  /*0fb0*/  ISETP.GT.U32.AND P1, PT, R4, R37, PT ;  /* 0x000000250400720c */ /* 0x000fe20003f24070 */
[----:B------:R-:W-:Y:S01]  /*0fc0*/  IMAD.HI.U32 R8, R11, R27, RZ ;  /* 0x0000001b0b087227 */ /* 0x000fe200078e00ff */
[----:B------:R-:W-:Y:S02]  /*0fd0*/  ISETP.NE.AND P5, PT, R18, RZ, PT ;  /* 0x000000ff1200720c */ /* 0x000fe40003fa5270 */
[----:B------:R-:W-:Y:S01]  /*0fe0*/  IABS R14, R42 ;  /* 0x0000002a000e7213 */ /* 0x000fe20000000000 */
[----:B------:R-:W-:-:S02]  /*0ff0*/  IMAD.MOV.U32 R22, RZ, RZ, R5 ;  /* 0x000000ffff167224 */ /* 0x000fc400078e0005 */
[----:B------:R-:W-:Y:S02]  /*1000*/  IMAD.MOV R8, RZ, RZ, -R8 ;  /* 0x000000ffff087224 */ /* 0x000fe400078e0a08 */
[----:B------:R-:W-:Y:S01]  /*1010*/  @!P0 IMAD.MOV R22, RZ, RZ, -R22 ;  /* 0x000000ffff168224 */ /* 0x000fe200078e0a16 */
[C---:B------:R-:W-:Y:S01]  /*1020*/  ISETP.GT.U32.AND P0, PT, R4.reuse, R13, PT ;  /* 0x0000000d0400720c */ /* 0x040fe20003f04070 */
[C---:B------:R-:W-:Y:S02]  /*1030*/  IMAD R27, R4.reuse, R8, R27 ;  /* 0x00000008041b7224 */ /* 0x040fe400078e021b */
[--C-:B------:R-:W-:Y:S01]  /*1040*/  @!P1 IMAD.IADD R37, R37, 0x1, -R4.reuse ;  /* 0x0000000125259824 */ /* 0x100fe200078e0a04 */
[C---:B------:R-:W-:Y:S01]  /*1050*/  ISETP.GT.U32.AND P1, PT, R4.reuse, R15, PT ;  /* 0x0000000f0400720c */ /* 0x040fe20003f24070 */
[----:B------:R-:W-:Y:S01]  /*1060*/  @!P6 IMAD.IADD R7, R7, 0x1, -R4 ;  /* 0x000000010707e824 */ /* 0x000fe200078e0a04 */
[----:B------:R-:W-:Y:S01]  /*1070*/  ISETP.GT.U32.AND P6, PT, R4, R17, PT ;  /* 0x000000110400720c */ /* 0x000fe20003fc4070 */
[----:B------:R-:W-:Y:S01]  /*1080*/  IMAD.MOV R6, RZ, RZ, -R6 ;  /* 0x000000ffff067224 */ /* 0x000fe200078e0a06 */
[----:B------:R-:W-:Y:S01]  /*1090*/  @!P5 LOP3.LUT R22, RZ, R18, RZ, 0x33, !PT ;  /* 0x00000012ff16d212 */ /* 0x000fe200078e33ff */
[----:B------:R-:W-:Y:S01]  /*10a0*/  IMAD.HI.U32 R8, R11, R31, RZ ;  /* 0x0000001f0b087227 */ /* 0x000fe200078e00ff */
[----:B------:R-:W-:-:S02]  /*10b0*/  ISETP.GE.AND P5, PT, R9, RZ, PT ;  /* 0x000000ff0900720c */ /* 0x000fc40003fa6270 */
[----:B------:R-:W-:Y:S01]  /*10c0*/  IABS R18, R44 ;  /* 0x0000002c00127213 */ /* 0x000fe20000000000 */
[--C-:B------:R-:W-:Y:S01]  /*10d0*/  @!P0 IMAD.IADD R13, R13, 0x1, -R4.reuse ;  /* 0x000000010d0d8824 */ /* 0x100fe200078e0a04 */
[C---:B------:R-:W-:Y:S01]  /*10e0*/  ISETP.GT.U32.AND P0, PT, R4.reuse, R21, PT ;  /* 0x000000150400720c */ /* 0x040fe20003f04070 */
[C---:B------:R-:W-:Y:S02]  /*10f0*/  IMAD R25, R4.reuse, R6, R25 ;  /* 0x0000000604197224 */ /* 0x040fe400078e0219 */
[----:B------:R-:W-:Y:S01]  /*1100*/  @!P1 IMAD.IADD R15, R15, 0x1, -R4 ;  /* 0x000000010f0f9824 */ /* 0x000fe200078e0a04 */
[----:B------:R-:W-:Y:S01]  /*1110*/  ISETP.GT.U32.AND P1, PT, R4, R23, PT ;  /* 0x000000170400720c */ /* 0x000fe20003f24070 */
[----:B------:R-:W-:-:S04]  /*1120*/  IMAD.HI.U32 R6, R11, R29, RZ ;  /* 0x0000001d0b067227 */ /* 0x000fc800078e00ff */
[----:B------:R-:W-:Y:S01]  /*1130*/  @!P6 IMAD.IADD R17, R17, 0x1, -R4 ;  /* 0x000000011111e824 */ /* 0x000fe200078e0a04 */
[C---:B------:R-:W-:Y:S01]  /*1140*/  ISETP.GT.U32.AND P6, PT, R4.reuse, R25, PT ;  /* 0x000000190400720c */ /* 0x040fe20003fc4070 */
[----:B------:R-:W-:Y:S02]  /*1150*/  IMAD.MOV R6, RZ, RZ, -R6 ;  /* 0x000000ffff067224 */ /* 0x000fe400078e0a06 */
[--C-:B------:R-:W-:Y:S01]  /*1160*/  @!P0 IMAD.IADD R21, R21, 0x1, -R4.reuse ;  /* 0x0000000115158824 */ /* 0x100fe200078e0a04 */
[C---:B------:R-:W-:Y:S01]  /*1170*/  ISETP.GT.U32.AND P0, PT, R4.reuse, R27, PT ;  /* 0x0000001b0400720c */ /* 0x040fe20003f04070 */
[C---:B------:R-:W-:Y:S02]  /*1180*/  IMAD R29, R4.reuse, R6, R29 ;  /* 0x00000006041d7224 */ /* 0x040fe400078e021d */
[----:B------:R-:W-:Y:S02]  /*1190*/  @!P1 IMAD.IADD R23, R23, 0x1, -R4 ;  /* 0x0000000117179824 */ /* 0x000fe400078e0a04 */
[----:B------:R-:W-:Y:S01]  /*11a0*/  IMAD.HI.U32 R6, R11, R14, RZ ;  /* 0x0000000e0b067227 */ /* 0x000fe200078e00ff */
[----:B------:R-:W-:-:S03]  /*11b0*/  ISETP.GT.U32.AND P1, PT, R4, R29, PT ;  /* 0x0000001d0400720c */ /* 0x000fc60003f24070 */
[----:B------:R-:W-:Y:S01]  /*11c0*/  @!P6 IMAD.IADD R25, R25, 0x1, -R4 ;  /* 0x000000011919e824 */ /* 0x000fe200078e0a04 */
[C---:B------:R-:W-:Y:S01]  /*11d0*/  ISETP.GT.U32.AND P6, PT, R4.reuse, R13, PT ;  /* 0x0000000d0400720c */ /* 0x040fe20003fc4070 */
[----:B------:R-:W-:Y:S02]  /*11e0*/  IMAD.MOV R8, RZ, RZ, -R8 ;  /* 0x000000ffff087224 */ /* 0x000fe400078e0a08 */
[----:B------:R-:W-:Y:S01]  /*11f0*/  @!P0 IMAD.IADD R27, R27, 0x1, -R4 ;  /* 0x000000011b1b8824 */ /* 0x000fe200078e0a04 */
[----:B------:R-:W-:Y:S01]  /*1200*/  ISETP.GT.U32.AND P0, PT, R4, R15, PT ;  /* 0x0000000f0400720c */ /* 0x000fe20003f04070 */
[----:B------:R-:W-:-:S04]  /*1210*/  IMAD.HI.U32 R5, R11, R12, RZ ;  /* 0x0000000c0b057227 */ /* 0x000fc800078e00ff */
[----:B------:R-:W-:-:S04]  /*1220*/  IMAD.HI.U32 R9, R11, R18, RZ ;  /* 0x000000120b097227 */ /* 0x000fc800078e00ff */
[----:B------:R-:W-:Y:S02]  /*1230*/  IMAD.MOV R35, RZ, RZ, -R6 ;  /* 0x000000ffff237224 */ /* 0x000fe400078e0a06 */
[--C-:B------:R-:W-:Y:S01]  /*1240*/  @!P1 IMAD.IADD R29, R29, 0x1, -R4.reuse ;  /* 0x000000011d1d9824 */ /* 0x100fe200078e0a04 */
[C---:B------:R-:W-:Y:S01]  /*1250*/  ISETP.GT.U32.AND P1, PT, R4.reuse, R17, PT ;  /* 0x000000110400720c */ /* 0x040fe20003f24070 */
[----:B------:R-:W-:Y:S01]  /*1260*/  @!P0 IMAD.IADD R15, R15, 0x1, -R4 ;  /* 0x000000010f0f8824 */ /* 0x000fe200078e0a04 */
[C---:B------:R-:W-:Y:S01]  /*1270*/  ISETP.GT.U32.AND P0, PT, R4.reuse, R21, PT ;  /* 0x000000150400720c */ /* 0x040fe20003f04070 */
[----:B------:R-:W-:Y:S01]  /*1280*/  @!P5 IMAD.MOV R7, RZ, RZ, -R7 ;  /* 0x000000ffff07d224 */ /* 0x000fe200078e0a07 */
[C---:B------:R-:W-:Y:S01]  /*1290*/  ISETP.GT.U32.AND P5, PT, R4.reuse, R25, PT ;  /* 0x000000190400720c */ /* 0x040fe20003fa4070 */
[----:B------:R-:W-:Y:S02]  /*12a0*/  IMAD R31, R4, R8, R31 ;  /* 0x00000008041f7224 */ /* 0x000fe400078e021f */
[----:B------:R-:W-:-:S02]  /*12b0*/  IMAD.MOV R33, RZ, RZ, -R5 ;  /* 0x000000ffff217224 */ /* 0x000fc400078e0a05 */
[----:B------:R-:W-:Y:S02]  /*12c0*/  IMAD.MOV R41, RZ, RZ, -R9 ;  /* 0x000000ffff297224 */ /* 0x000fe400078e0a09 */
[----:B------:R-:W-:-:S04]  /*12d0*/  IMAD.HI.U32 R8, R11, R16, RZ ;  /* 0x000000100b087227 */ /* 0x000fc800078e00ff */
[----:B------:R-:W-:-:S04]  /*12e0*/  IMAD.HI.U32 R5, R11, R20, RZ ;  /* 0x000000140b057227 */ /* 0x000fc800078e00ff */
[C---:B------:R-:W-:Y:S02]  /*12f0*/  IMAD R11, R4.reuse, R35, R14 ;  /* 0x00000023040b7224 */ /* 0x040fe400078e020e */
[----:B------:R-:W-:Y:S01]  /*1300*/  @!P6 IMAD.IADD R13, R13, 0x1, -R4 ;  /* 0x000000010d0de824 */ /* 0x000fe200078e0a04 */
[C---:B------:R-:W-:Y:S01]  /*1310*/  ISETP.GT.U32.AND P6, PT, R4.reuse, R23, PT ;  /* 0x000000170400720c */ /* 0x040fe20003fc4070 */
[C---:B------:R-:W-:Y:S02]  /*1320*/  IMAD R35, R4.reuse, R41, R18 ;  /* 0x0000002904237224 */ /* 0x040fe400078e0212 */
[----:B------:R-:W-:Y:S01]  /*1330*/  IMAD.MOV.U32 R41, RZ, RZ, R37 ;  /* 0x000000ffff297224 */ /* 0x000fe200078e0025 */
[----:B------:R-:W-:Y:S01]  /*1340*/  SHF.R.U32.HI R37, RZ, 0x6, R0 ;  /* 0x00000006ff257819 */ /* 0x000fe20000011600 */
[----:B------:R-:W-:Y:S01]  /*1350*/  @!P0 IMAD.IADD R21, R21, 0x1, -R4 ;  /* 0x0000000115158824 */ /* 0x000fe200078e0a04 */
[C---:B------:R-:W-:Y:S01]  /*1360*/  ISETP.GT.U32.AND P0, PT, R4.reuse, R11, PT ;  /* 0x0000000b0400720c */ /* 0x040fe20003f04070 */
[----:B------:R-:W-:Y:S01]  /*1370*/  IMAD.MOV R39, RZ, RZ, -R8 ;  /* 0x000000ffff277224 */ /* 0x000fe200078e0a08 */
[----:B------:R-:W-:Y:S01]  /*1380*/  SGXT.U32 R37, R37, 0x1 ;  /* 0x000000012525781a */ /* 0x000fe20000000000 */
[----:B------:R-:W-:-:S02]  /*1390*/  IMAD R9, R4, R33, R12 ;  /* 0x0000002104097224 */ /* 0x000fc400078e020c */
[----:B------:R-:W-:Y:S01]  /*13a0*/  @!P4 IMAD.MOV R41, RZ, RZ, -R41 ;  /* 0x000000ffff29c224 */ /* 0x000fe200078e0a29 */
[C---:B------:R-:W-:Y:S01]  /*13b0*/  ISETP.GT.U32.AND P4, PT, R4.reuse, R29, PT ;  /* 0x0000001d0400720c */ /* 0x040fe20003f84070 */
[----:B------:R-:W-:Y:S01]  /*13c0*/  @!P2 IMAD.MOV R15, RZ, RZ, -R15 ;  /* 0x000000ffff0fa224 */ /* 0x000fe200078e0a0f */
[C---:B------:R-:W-:Y:S01]  /*13d0*/  ISETP.GT.U32.AND P2, PT, R4.reuse, R31, PT ;  /* 0x0000001f0400720c */ /* 0x040fe20003f44070 */
[C---:B------:R-:W-:Y:S01]  /*13e0*/  IMAD R33, R4.reuse, R39, R16 ;  /* 0x0000002704217224 */ /* 0x040fe200078e0210 */
[----:B------:R-:W-:Y:S01]  /*13f0*/  LOP3.LUT R91, R37, 0x10, RZ, 0xfc, !PT ;  /* 0x00000010255b7812 */ /* 0x000fe200078efcff */
[----:B------:R-:W-:Y:S01]  /*1400*/  @!P3 IMAD.MOV R13, RZ, RZ, -R13 ;  /* 0x000000ffff0db224 */ /* 0x000fe200078e0a0d */
[C---:B------:R-:W-:Y:S01]  /*1410*/  ISETP.GT.U32.AND P3, PT, R4.reuse, R27, PT ;  /* 0x0000001b0400720c */ /* 0x040fe20003f64070 */
[--C-:B------:R-:W-:Y:S01]  /*1420*/  @!P1 IMAD.IADD R17, R17, 0x1, -R4.reuse ;  /* 0x0000000111119824 */ /* 0x100fe200078e0a04 */
[C---:B------:R-:W-:Y:S01]  /*1430*/  ISETP.GT.U32.AND P1, PT, R4.reuse, R9, PT ;  /* 0x000000090400720c */ /* 0x040fe20003f24070 */
[--C-:B------:R-:W-:Y:S01]  /*1440*/  @!P5 IMAD.IADD R25, R25, 0x1, -R4.reuse ;  /* 0x000000011919d824 */ /* 0x100fe200078e0a04 */
[C---:B------:R-:W-:Y:S01]  /*1450*/  ISETP.GT.U32.AND P5, PT, R4.reuse, R35, PT ;  /* 0x000000230400720c */ /* 0x040fe20003fa4070 */
[----:B------:R-:W-:Y:S01]  /*1460*/  IMAD.MOV R5, RZ, RZ, -R5 ;  /* 0x000000ffff057224 */ /* 0x000fe200078e0a05 */
[----:B------:R-:W-:Y:S01]  /*1470*/  LOP3.LUT R89, R37, 0x8, RZ, 0xfc, !PT ;  /* 0x0000000825597812 */ /* 0x000fe200078efcff */
[----:B------:R-:W-:Y:S01]  /*1480*/  @!P6 IMAD.IADD R23, R23, 0x1, -R4 ;  /* 0x000000011717e824 */ /* 0x000fe200078e0a04 */
[C---:B------:R-:W-:Y:S01]  /*1490*/  ISETP.GT.U32.AND P6, PT, R4.reuse, R33, PT ;  /* 0x000000210400720c */ /* 0x040fe20003fc4070 */
[----:B------:R-:W-:-:S02]  /*14a0*/  IMAD R39, R4, R5, R20 ;  /* 0x0000000504277224 */ /* 0x000fc400078e0214 */
[--C-:B------:R-:W-:Y:S01]  /*14b0*/  @!P0 IMAD.IADD R11, R11, 0x1, -R4.reuse ;  /* 0x000000010b0b8824 */ /* 0x100fe200078e0a04 */
[----:B------:R-:W-:Y:S01]  /*14c0*/  ISETP.GE.AND P0, PT, R32, RZ, PT ;  /* 0x000000ff2000720c */ /* 0x000fe20003f06270 */
[--C-:B------:R-:W-:Y:S01]  /*14d0*/  @!P4 IMAD.IADD R29, R29, 0x1, -R4.reuse ;  /* 0x000000011d1dc824 */ /* 0x100fe200078e0a04 */
[----:B------:R-:W-:Y:S01]  /*14e0*/  ISETP.GT.U32.AND P4, PT, R4, R39, PT ;  /* 0x000000270400720c */ /* 0x000fe20003f84070 */
[--C-:B------:R-:W-:Y:S01]  /*14f0*/  @!P2 IMAD.IADD R31, R31, 0x1, -R4.reuse ;  /* 0x000000011f1fa824 */ /* 0x100fe200078e0a04 */
[----:B------:R-:W-:Y:S01]  /*1500*/  ISETP.GE.AND P2, PT, R28, RZ, PT ;  /* 0x000000ff1c00720c */ /* 0x000fe20003f46270 */
        /* <DEDUP_REMOVED lines=8> */
[----:B------:R-:W-:Y:S01]  /*1590*/  IMAD.MOV.U32 R5, RZ, RZ, R25 ;  /* 0x000000ffff057224 */ /* 0x000fe200078e0019 */
[----:B------:R-:W-:Y:S01]  /*15a0*/  LOP3.LUT R36, R0, 0x1f, RZ, 0xc0, !PT ;  /* 0x0000001f00247812 */ /* 0x000fe200078ec0ff */
[--C-:B------:R-:W-:Y:S01]  /*15b0*/  @!P4 IMAD.IADD R39, R39, 0x1, -R4.reuse ;  /* 0x000000012727c824 */ /* 0x100fe200078e0a04 */
[C---:B------:R-:W-:Y:S01]  /*15c0*/  ISETP.GT.U32.AND P4, PT, R4.reuse, R35, PT ;  /* 0x000000230400720c */ /* 0x040fe20003f84070 */
[----:B------:R-:W-:Y:S01]  /*15d0*/  @!P0 IMAD.MOV R5, RZ, RZ, -R5 ;  /* 0x000000ffff058224 */ /* 0x000fe200078e0a05 */
        /* <DEDUP_REMOVED lines=8> */
[----:B------:R-:W-:Y:S01]  /*1660*/  ISETP.GT.U32.AND P5, PT, R4, R39, PT ;  /* 0x000000270400720c */ /* 0x000fe20003fa4070 */
[----:B------:R-:W-:Y:S01]  /*1670*/  @!P6 IMAD.MOV R27, RZ, RZ, -R27 ;  /* 0x000000ffff1be224 */ /* 0x000fe200078e0a1b */
        /* <DEDUP_REMOVED lines=11> */
[----:B------:R-:W-:Y:S01]  /*1730*/  @!P5 IMAD.IADD R39, R39, 0x1, -R4 ;  /* 0x000000012727d824 */ /* 0x000fe200078e0a04 */
[----:B------:R-:W-:Y:S01]  /*1740*/  ISETP.NE.AND P5, PT, R19, RZ, PT ;  /* 0x000000ff1300720c */ /* 0x000fe20003fa5270 */
[----:B0-----:R-:W-:Y:S01]  /*1750*/  IMAD R6, R36, R73, RZ ;  /* 0x0000004924067224 */ /* 0x001fe200078e02ff */
[----:B------:R-:W-:Y:S01]  /*1760*/  LOP3.LUT R4, RZ, R19, RZ, 0x33, !PT ;  /* 0x00000013ff047212 */ /* 0x000fe200078e33ff */
[----:B------:R-:W-:Y:S01]  /*1770*/  @!P6 IMAD.MOV R31, RZ, RZ, -R31 ;  /* 0x000000ffff1fe224 */ /* 0x000fe200078e0a1f */
[----:B------:R-:W0:Y:S01]  /*1780*/  LDC.64 R24, c[0x0][0x3a0] ;  /* 0x0000e800ff187b82 */ /* 0x000e220000000a00 */
[----:B------:R-:W-:Y:S01]  /*1790*/  @!P0 IMAD.MOV R35, RZ, RZ, -R35 ;  /* 0x000000ffff238224 */ /* 0x000fe200078e0a23 */
[----:B-1----:R-:W-:Y:S01]  /*17a0*/  LEA R59, P6, R6, UR18, 0x1 ;  /* 0x00000012063b7c11 */ /* 0x002fe2000f8c08ff */
[----:B------:R-:W-:Y:S01]  /*17b0*/  @!P2 IMAD.MOV R11, RZ, RZ, -R11 ;  /* 0x000000ffff0ba224 */ /* 0x000fe200078e0a0b */
[C---:B------:R-:W-:Y:S01]  /*17c0*/  SEL R7, R4.reuse, R7, !P5 ;  /* 0x0000000704077207 */ /* 0x040fe20006800000 */
[----:B------:R-:W-:Y:S01]  /*17d0*/  @!P3 IMAD.MOV R9, RZ, RZ, -R9 ;  /* 0x000000ffff09b224 */ /* 0x000fe200078e0a09 */
[C---:B------:R-:W-:Y:S01]  /*17e0*/  SEL R13, R4.reuse, R13, !P5 ;  /* 0x0000000d040d7207 */ /* 0x040fe20006800000 */
[----:B------:R-:W-:Y:S01]  /*17f0*/  @!P1 IMAD.MOV R33, RZ, RZ, -R33 ;  /* 0x000000ffff219224 */ /* 0x000fe200078e0a21 */
[C---:B------:R-:W-:Y:S01]  /*1800*/  SEL R8, R4.reuse, R15, !P5 ;  /* 0x0000000f04087207 */ /* 0x040fe20006800000 */
[----:B------:R-:W-:Y:S01]  /*1810*/  @!P4 IMAD.MOV R39, RZ, RZ, -R39 ;  /* 0x000000ffff27c224 */ /* 0x000fe200078e0a27 */
[C---:B------:R-:W-:Y:S01]  /*1820*/  SEL R15, R4.reuse, R5, !P5 ;  /* 0x00000005040f7207 */ /* 0x040fe20006800000 */
[----:B------:R-:W-:Y:S01]  /*1830*/  IMAD R5, R37, R72, RZ ;  /* 0x0000004825057224 */ /* 0x000fe200078e02ff */
[----:B------:R-:W-:Y:S01]  /*1840*/  SEL R14, R4, R23, !P5 ;  /* 0x00000017040e7207 */ /* 0x000fe20006800000 */
[----:B--2---:R-:W-:Y:S01]  /*1850*/  IMAD R8, R8, UR4, RZ ;  /* 0x0000000408087c24 */ /* 0x004fe2000f8e02ff */
[----:B------:R-:W-:Y:S01]  /*1860*/  LEA.HI.X.SX32 R23, R6, UR19, 0x1, P6 ;  /* 0x0000001306177c11 */ /* 0x000fe2000b0f0eff */
[----:B------:R-:W-:Y:S01]  /*1870*/  IMAD R6, R7, UR4, RZ ;  /* 0x0000000407067c24 */ /* 0x000fe2000f8e02ff */
[C---:B------:R-:W-:Y:S01]  /*1880*/  SEL R21, R4.reuse, R21, !P5 ;  /* 0x0000001504157207 */ /* 0x040fe20006800000 */
[----:B------:R-:W-:Y:S01]  /*1890*/  IMAD R7, R13, UR4, RZ ;  /* 0x000000040d077c24 */ /* 0x000fe2000f8e02ff */
[C---:B------:R-:W-:Y:S01]  /*18a0*/  SEL R35, R4.reuse, R35, !P5 ;  /* 0x0000002304237207 */ /* 0x040fe20006800000 */
[----:B------:R-:W-:Y:S01]  /*18b0*/  IMAD R13, R15, UR4, RZ ;  /* 0x000000040f0d7c24 */ /* 0x000fe2000f8e02ff */
[C---:B------:R-:W-:Y:S01]  /*18c0*/  SEL R19, R4.reuse, R11, !P5 ;  /* 0x0000000b04137207 */ /* 0x040fe20006800000 */
[----:B------:R-:W-:Y:S01]  /*18d0*/  IMAD R11, R21, UR4, RZ ;  /* 0x00000004150b7c24 */ /* 0x000fe2000f8e02ff */
[----:B------:R-:W-:Y:S01]  /*18e0*/  SEL R12, R4, R17, !P5 ;  /* 0x00000011040c7207 */ /* 0x000fe20006800000 */
[----:B------:R-:W-:Y:S01]  /*18f0*/  IMAD R21, R35, UR4, RZ ;  /* 0x0000000423157c24 */ /* 0x000fe2000f8e02ff */
[----:B------:R-:W-:Y:S01]  /*1900*/  LEA R40, P1, R13, R59, 0x1 ;  /* 0x0000003b0d287211 */ /* 0x000fe200078208ff */
[----:B------:R-:W-:Y:S01]  /*1910*/  IMAD R63, R72, 0x2, R5 ;  /* 0x00000002483f7824 */ /* 0x000fe200078e0205 */
[----:B------:R-:W-:Y:S01]  /*1920*/  SEL R27, R4, R27, !P5 ;  /* 0x0000001b041b7207 */ /* 0x000fe20006800000 */
[----:B0-----:R-:W-:Y:S01]  /*1930*/  IMAD R17, R22, R25, RZ ;  /* 0x0000001916117224 */ /* 0x001fe200078e02ff */
[C---:B------:R-:W-:Y:S01]  /*1940*/  SEL R29, R4.reuse, R29, !P5 ;  /* 0x0000001d041d7207 */ /* 0x040fe20006800000 */
[----:B------:R-:W-:Y:S01]  /*1950*/  IMAD R19, R19, UR4, RZ ;  /* 0x0000000413137c24 */ /* 0x000fe2000f8e02ff */
[----:B------:R-:W-:Y:S01]  /*1960*/  SEL R16, R4, R31, !P5 ;  /* 0x0000001f04107207 */ /* 0x000fe20006800000 */
[----:B------:R-:W-:Y:S01]  /*1970*/  IMAD R65, R72, 0x2, R63 ;  /* 0x0000000248417824 */ /* 0x000fe200078e023f */
[----:B------:R-:W-:Y:S01]  /*1980*/  SEL R18, R4, R9, !P5 ;  /* 0x0000000904127207 */ /* 0x000fe20006800000 */
[----:B------:R-:W-:Y:S01]  /*1990*/  IMAD R9, R12, UR4, RZ ;  /* 0x000000040c097c24 */ /* 0x000fe2000f8e02ff */
[----:B------:R-:W-:Y:S01]  /*19a0*/  SEL R20, R4, R33, !P5 ;  /* 0x0000002104147207 */ /* 0x000fe20006800000 */
[----:B------:R-:W-:Y:S01]  /*19b0*/  IMAD R12, R14, UR4, RZ ;  /* 0x000000040e0c7c24 */ /* 0x000fe2000f8e02ff */
[C---:B------:R-:W-:Y:S01]  /*19c0*/  SEL R39, R4.reuse, R39, !P5 ;  /* 0x0000002704277207 */ /* 0x040fe20006800000 */
[----:B------:R-:W-:Y:S01]  /*19d0*/  IMAD R14, R27, UR4, RZ ;  /* 0x000000041b0e7c24 */ /* 0x000fe2000f8e02ff */
[----:B------:R-:W-:Y:S01]  /*19e0*/  SEL R4, R4, R41, !P5 ;  /* 0x0000002904047207 */ /* 0x000fe20006800000 */
[----:B------:R-:W-:Y:S01]  /*19f0*/  IMAD R15, R29, UR4, RZ ;  /* 0x000000041d0f7c24 */ /* 0x000fe2000f8e02ff */
[----:B------:R-:W-:Y:S01]  /*1a00*/  LEA.HI.X.SX32 R41, R13, R23, 0x1, P1 ;  /* 0x000000170d297211 */ /* 0x000fe200008f0eff */
[----:B------:R-:W-:Y:S01]  /*1a10*/  IMAD R16, R16, UR4, RZ ;  /* 0x0000000410107c24 */ /* 0x000fe2000f8e02ff */
[CC--:B------:R-:W-:Y:S01]  /*1a20*/  LEA R54, P1, R21.reuse, R59.reuse, 0x1 ;  /* 0x0000003b15367211 */ /* 0x0c0fe200078208ff */
[----:B------:R-:W-:Y:S01]  /*1a30*/  IMAD R18, R18, UR4, RZ ;  /* 0x0000000412127c24 */ /* 0x000fe2000f8e02ff */
[----:B------:R-:W-:Y:S01]  /*1a40*/  LEA R30, P4, R8, R59, 0x1 ;  /* 0x0000003b081e7211 */ /* 0x000fe200078808ff */
[----:B------:R-:W-:Y:S01]  /*1a50*/  IMAD R20, R20, UR4, RZ ;  /* 0x0000000414147c24 */ /* 0x000fe2000f8e02ff */
[----:B------:R-:W-:Y:S01]  /*1a60*/  LEA.HI.X.SX32 R55, R21, R23, 0x1, P1 ;  /* 0x0000001715377211 */ /* 0x000fe200008f0eff */
[----:B------:R-:W-:Y:S01]  /*1a70*/  IMAD R22, R39, UR4, RZ ;  /* 0x0000000427167c24 */ /* 0x000fe2000f8e02ff */
[----:B------:R-:W-:Y:S01]  /*1a80*/  LOP3.LUT P1, RZ, R0, 0x7f, RZ, 0xc0, !PT ;  /* 0x0000007f00ff7812 */ /* 0x000fe2000782c0ff */
[----:B------:R-:W-:Y:S01]  /*1a90*/  IMAD R4, R4, UR4, RZ ;  /* 0x0000000404047c24 */ /* 0x000fe2000f8e02ff */
[----:B------:R-:W-:Y:S01]  /*1aa0*/  UMOV UR4, 0x1 ;  /* 0x0000000100047882 */ /* 0x000fe20000000000 */
[----:B------:R-:W-:Y:S01]  /*1ab0*/  IMAD R67, R72, 0x2, R65 ;  /* 0x0000000248437824 */ /* 0x000fe200078e0241 */
[----:B------:R-:W-:Y:S01]  /*1ac0*/  LEA R26, P0, R6, R59, 0x1 ;  /* 0x0000003b061a7211 */ /* 0x000fe200078008ff */
[----:B------:R-:W-:Y:S01]  /*1ad0*/  VIADD R76, R24, 0x1f ;  /* 0x0000001f184c7836 */ /* 0x000fe20000000000 */
[----:B------:R-:W-:Y:S01]  /*1ae0*/  LEA.HI.X.SX32 R31, R8, R23, 0x1, P4 ;  /* 0x00000017081f7211 */ /* 0x000fe200020f0eff */
[----:B------:R-:W-:Y:S01]  /*1af0*/  IMAD R123, R72, 0x2, R67 ;  /* 0x00000002487b7824 */ /* 0x000fe200078e0243 */
[----:B------:R-:W-:-:S02]  /*1b00*/  LEA R46, P4, R16, R59, 0x1 ;  /* 0x0000003b102e7211 */ /* 0x000fc400078808ff */
[----:B------:R-:W-:Y:S01]  /*1b10*/  LEA.HI.X.SX32 R27, R6, R23, 0x1, P0 ;  /* 0x00000017061b7211 */ /* 0x000fe200000f0eff */
[----:B------:R-:W-:Y:S01]  /*1b20*/  IMAD R125, R72, 0x2, R123 ;  /* 0x00000002487d7824 */ /* 0x000fe200078e027b */
[-C--:B------:R-:W-:Y:S01]  /*1b30*/  LEA R38, P0, R12, R59.reuse, 0x1 ;  /* 0x0000003b0c267211 */ /* 0x080fe200078008ff */
[----:B---3--:R-:W-:Y:S01]  /*1b40*/  VOTEU.ALL UP1, P1 ;  /* 0x0000000000ff7886 */ /* 0x008fe20000820000 */
[----:B------:R-:W-:Y:S01]  /*1b50*/  VOTEU.ALL UP2, P1 ;  /* 0x0000000000ff7886 */ /* 0x000fe20000840000 */
[-C--:B------:R-:W-:Y:S01]  /*1b60*/  LEA R32, P5, R9, R59.reuse, 0x1 ;  /* 0x0000003b09207211 */ /* 0x080fe200078a08ff */
[----:B------:R-:W-:Y:S01]  /*1b70*/  IMAD R121, R72, 0x2, R125 ;  /* 0x0000000248797824 */ /* 0x000fe200078e027d */
[----:B------:R-:W-:Y:S01]  /*1b80*/  LEA R34, P6, R11, R59, 0x1 ;  /* 0x0000003b0b227211 */ /* 0x000fe200078c08ff */
[----:B------:R-:W-:-:S04]  /*1b90*/  @!UP1 UIADD3 UR8, UPT, UPT, -UR4, 0x100000, URZ ;  /* 0x0010000004089890 */ /* 0x000fc8000fffe1ff */
[----:B------:R-:W-:Y:S02]  /*1ba0*/  @!UP1 USHF.L.U32 UR9, UR8, 0xb, URZ ;  /* 0x0000000b08099899 */ /* 0x000fe400080006ff */
[----:B------:R-:W-:Y:S01]  /*1bb0*/  @!UP1 USHF.L.U32 UR8, UR8, 0x1, URZ ;  /* 0x0000000108089899 */ /* 0x000fe200080006ff */
[----:B------:R-:W-:Y:S01]  /*1bc0*/  BAR.SYNC.DEFER_BLOCKING 0x0 ;  /* 0x0000000000007b1d */ /* 0x000fe20000010000 */
[----:B------:R-:W-:Y:S01]  /*1bd0*/  LEA.HI.X.SX32 R47, R16, R23, 0x1, P4 ;  /* 0x00000017102f7211 */ /* 0x000fe200020f0eff */
[----:B------:R-:W-:Y:S01]  /*1be0*/  IMAD.SHL.U32 R16, R17, 0x2, RZ ;  /* 0x0000000211107824 */ /* 0x000fe200078e00ff */
[-C--:B------:R-:W-:Y:S02]  /*1bf0*/  LEA R28, P3, R7, R59.reuse, 0x1 ;  /* 0x0000003b071c7211 */ /* 0x080fe400078608ff */
[----:B------:R-:W-:Y:S02]  /*1c00*/  LEA R42, P2, R14, R59, 0x1 ;  /* 0x0000003b0e2a7211 */ /* 0x000fe400078408ff */
[----:B------:R-:W-:-:S02]  /*1c10*/  LEA.HI.X.SX32 R39, R12, R23, 0x1, P0 ;  /* 0x000000170c277211 */ /* 0x000fc400000f0eff */
[----:B------:R-:W-:Y:S02]  /*1c20*/  LEA R52, P0, R20, R59, 0x1 ;  /* 0x0000003b14347211 */ /* 0x000fe400078008ff */
[-C--:B------:R-:W-:Y:S02]  /*1c30*/  LEA.HI.X.SX32 R33, R9, R23.reuse, 0x1, P5 ;  /* 0x0000001709217211 */ /* 0x080fe400028f0eff */
[----:B------:R-:W-:Y:S01]  /*1c40*/  LEA.HI.X.SX32 R35, R11, R23, 0x1, P6 ;  /* 0x000000170b237211 */ /* 0x000fe200030f0eff */
[----:B------:R-:W-:Y:S01]  /*1c50*/  IMAD R11, R72, 0x4, R121 ;  /* 0x00000004480b7824 */ /* 0x000fe200078e0279 */
[----:B------:R-:W-:Y:S02]  /*1c60*/  LEA R48, P5, R18, R59, 0x1 ;  /* 0x0000003b12307211 */ /* 0x000fe400078a08ff */
[-C--:B------:R-:W-:Y:S01]  /*1c70*/  LEA.HI.X.SX32 R29, R7, R23.reuse, 0x1, P3 ;  /* 0x00000017071d7211 */ /* 0x080fe200018f0eff */
[----:B------:R-:W-:Y:S01]  /*1c80*/  IMAD R21, R72, 0x2, R11 ;  /* 0x0000000248157824 */ /* 0x000fe200078e020b */
[----:B------:R-:W-:-:S02]  /*1c90*/  LEA.HI.X.SX32 R43, R14, R23, 0x1, P2 ;  /* 0x000000170e2b7211 */ /* 0x000fc400010f0eff */
[----:B------:R-:W-:Y:S02]  /*1ca0*/  IADD3 R70, P4, PT, R16, UR16, RZ ;  /* 0x0000001010467c10 */ /* 0x000fe4000ff9e0ff */
[-C--:B------:R-:W-:Y:S01]  /*1cb0*/  LEA R44, P3, R15, R59.reuse, 0x1 ;  /* 0x0000003b0f2c7211 */ /* 0x080fe200078608ff */
[----:B------:R-:W0:Y:S02]  /*1cc0*/  FENCE.VIEW.ASYNC.S ;  /* 0x00000000000073c6 */ /* 0x000e240000000000 */
[----:B0-----:R0:W1:Y:S01]  /*1cd0*/  @!UP2 SYNCS.EXCH.64 URZ, [UR15], UR8 ;  /* 0x000000080fffa5b2 */ /* 0x0010620008000100 */
[----:B------:R-:W-:Y:S02]  /*1ce0*/  LEA R56, P2, R22, R59, 0x1 ;  /* 0x0000003b16387211 */ /* 0x000fe400078408ff */
[----:B------:R-:W-:Y:S02]  /*1cf0*/  LEA.HI.X.SX32 R53, R20, R23, 0x1, P0 ;  /* 0x0000001714357211 */ /* 0x000fe400000f0eff */
[----:B------:R-:W-:-:S02]  /*1d00*/  LEA R50, P6, R19, R59, 0x1 ;  /* 0x0000003b13327211 */ /* 0x000fc400078c08ff */
[----:B------:R-:W-:Y:S02]  /*1d10*/  ISETP.GT.AND P0, PT, R76, 0x1f, PT ;  /* 0x0000001f4c00780c */ /* 0x000fe40003f04270 */
[-C--:B------:R-:W-:Y:S02]  /*1d20*/  LEA.HI.X.SX32 R49, R18, R23.reuse, 0x1, P5 ;  /* 0x0000001712317211 */ /* 0x080fe400028f0eff */
[----:B------:R-:W-:Y:S02]  /*1d30*/  LEA.HI.X.SX32 R18, R17, UR17, 0x1, P4 ;  /* 0x0000001111127c11 */ /* 0x000fe4000a0f0eff */
[-C--:B------:R-:W-:Y:S02]  /*1d40*/  LEA.HI.X.SX32 R45, R15, R23.reuse, 0x1, P3 ;  /* 0x000000170f2d7211 */ /* 0x080fe400018f0eff */
[----:B------:R-:W-:Y:S02]  /*1d50*/  LEA.HI.X.SX32 R57, R22, R23, 0x1, P2 ;  /* 0x0000001716397211 */ /* 0x000fe400010f0eff */
[----:B------:R-:W-:-:S02]  /*1d60*/  LEA R6, P4, R123, R70, 0x1 ;  /* 0x000000467b067211 */ /* 0x000fc400078808ff */
[----:B------:R-:W-:Y:S02]  /*1d70*/  LEA R58, P3, R4, R59, 0x1 ;  /* 0x0000003b043a7211 */ /* 0x000fe400078608ff */
[-C--:B------:R-:W-:Y:S01]  /*1d80*/  LEA.HI.X.SX32 R51, R19, R23.reuse, 0x1, P6 ;  /* 0x0000001713337211 */ /* 0x080fe200030f0eff */
[C---:B------:R-:W-:Y:S01]  /*1d90*/  IMAD R19, R72.reuse, 0x2, R21 ;  /* 0x0000000248137824 */ /* 0x040fe200078e0215 */
[----:B------:R-:W-:Y:S02]  /*1da0*/  ISETP.LT.AND P2, PT, R91, R24, P0 ;  /* 0x000000185b00720c */ /* 0x000fe40000741270 */
[----:B------:R-:W-:Y:S01]  /*1db0*/  LEA.HI.X.SX32 R7, R123, R18, 0x1, P4 ;  /* 0x000000127b077211 */ /* 0x000fe200020f0eff */
[----:B------:R-:W-:Y:S01]  /*1dc0*/  IMAD R69, R72, 0x2, R19 ;  /* 0x0000000248457824 */ /* 0x000fe200078e0213 */
[----:B------:R-:W-:Y:S02]  /*1dd0*/  LEA.HI.X.SX32 R59, R4, R23, 0x1, P3 ;  /* 0x00000017043b7211 */ /* 0x000fe400018f0eff */
[----:B------:R-:W-:-:S02]  /*1de0*/  LEA R8, P4, R11, R70, 0x1 ;  /* 0x000000460b087211 */ /* 0x000fc400078808ff */
[----:B------:R-:W-:Y:S02]  /*1df0*/  ISETP.LT.AND P3, PT, R89, R24, P0 ;  /* 0x000000185900720c */ /* 0x000fe40000761270 */
[----:B------:R-:W-:Y:S01]  /*1e00*/  PRMT R25, RZ, 0x7610, R25 ;  /* 0x00007610ff197816 */ /* 0x000fe20000000019 */
[C---:B------:R-:W-:Y:S01]  /*1e10*/  IMAD R15, R72.reuse, 0x2, R69 ;  /* 0x00000002480f7824 */ /* 0x040fe200078e0245 */
[----:B------:R-:W-:Y:S01]  /*1e20*/  LEA.HI.X.SX32 R9, R11, R18, 0x1, P4 ;  /* 0x000000120b097211 */ /* 0x000fe200020f0eff */
[----:B-1----:R-:W-:Y:S01]  /*1e30*/  BAR.SYNC.DEFER_BLOCKING 0x0 ;  /* 0x0000000000007b1d */ /* 0x002fe20000010000 */
[----:B------:R-:W-:Y:S01]  /*1e40*/  PRMT R23, RZ, 0x7610, R23 ;  /* 0x00007610ff177816 */ /* 0x000fe20000000017 */
[----:B------:R-:W-:Y:S01]  /*1e50*/  IMAD R71, R72, 0x2, R15 ;  /* 0x0000000248477824 */ /* 0x000fe200078e020f */
[C---:B------:R-:W-:Y:S02]  /*1e60*/  LOP3.LUT R95, R37.reuse, 0x1a, RZ, 0xfc, !PT ;  /* 0x0000001a255f7812 */ /* 0x040fe400078efcff */
[----:B------:R-:W-:-:S02]  /*1e70*/  LOP3.LUT R97, R37, 0xa, RZ, 0xfc, !PT ;  /* 0x0000000a25617812 */ /* 0x000fc400078efcff */
[----:B------:R-:W-:Y:S02]  /*1e80*/  LEA R60, P5, R71, R70, 0x1 ;  /* 0x00000046473c7211 */ /* 0x000fe400078a08ff */
[----:B------:R-:W-:Y:S02]  /*1e90*/  LOP3.LUT R93, R37, 0x18, RZ, 0xfc, !PT ;  /* 0x00000018255d7812 */ /* 0x000fe400078efcff */
[----:B------:R-:W-:Y:S01]  /*1ea0*/  LEA.HI.X.SX32 R61, R71, R18, 0x1, P5 ;  /* 0x00000012473d7211 */ /* 0x000fe200028f0eff */
[----:B------:R-:W2:Y:S01]  /*1eb0*/  @P2 LDG.E.U16 R25, desc[UR26][R8.64] ;  /* 0x0000001a08192981 */ /* 0x000ea2000c1e1500 */
[----:B------:R-:W-:-:S03]  /*1ec0*/  LEA R14, P2, R15, R70, 0x1 ;  /* 0x000000460f0e7211 */ /* 0x000fc600078408ff */
[----:B------:R1:W3:Y:S01]  /*1ed0*/  @P3 LDG.E.U16 R23, desc[UR26][R6.64] ;  /* 0x0000001a06173981 */ /* 0x0002e2000c1e1500 */
[----:B------:R-:W-:Y:S02]  /*1ee0*/  LEA.HI.X.SX32 R15, R15, R18, 0x1, P2 ;  /* 0x000000120f0f7211 */ /* 0x000fe400010f0eff */
[-C--:B------:R-:W-:Y:S02]  /*1ef0*/  ISETP.LT.AND P3, PT, R95, R24.reuse, P0 ;  /* 0x000000185f00720c */ /* 0x080fe40000761270 */
[-C--:B------:R-:W-:Y:S02]  /*1f00*/  ISETP.LT.AND P2, PT, R97, R24.reuse, P0 ;  /* 0x000000186100720c */ /* 0x080fe40000741270 */
[----:B------:R-:W-:Y:S02]  /*1f10*/  ISETP.LT.AND P4, PT, R93, R24, P0 ;  /* 0x000000185d00720c */ /* 0x000fe40000781270 */
[----:B-1----:R-:W-:Y:S02]  /*1f20*/  LEA R6, P5, R125, R70, 0x1 ;  /* 0x000000467d067211 */ /* 0x002fe400078a08ff */
[----:B------:R-:W-:-:S02]  /*1f30*/  PRMT R110, RZ, 0x7610, R110 ;  /* 0x00007610ff6e7816 */ /* 0x000fc4000000006e */
[----:B------:R-:W-:Y:S02]  /*1f40*/  PRMT R112, RZ, 0x7610, R112 ;  /* 0x00007610ff707816 */ /* 0x000fe40000000070 */
[----:B------:R-:W-:Y:S02]  /*1f50*/  LEA.HI.X.SX32 R7, R125, R18, 0x1, P5 ;  /* 0x000000127d077211 */ /* 0x000fe400028f0eff */
[----:B------:R-:W-:Y:S01]  /*1f60*/  PRMT R13, RZ, 0x7610, R13 ;  /* 0x00007610ff0d7816 */ /* 0x000fe2000000000d */
[----:B------:R1:W4:Y:S01]  /*1f70*/  @P3 LDG.E.U16 R110, desc[UR26][R60.64] ;  /* 0x0000001a3c6e3981 */ /* 0x000322000c1e1500 */
[----:B------:R-:W-:-:S03]  /*1f80*/  LEA.HI R101, R0, 0xe, RZ, 0x1a ;  /* 0x0000000e00657811 */ /* 0x000fc600078fd0ff */
[----:B------:R5:W4:Y:S01]  /*1f90*/  @P2 LDG.E.U16 R112, desc[UR26][R6.64] ;  /* 0x0000001a06702981 */ /* 0x000b22000c1e1500 */
[----:B------:R-:W-:Y:S01]  /*1fa0*/  LOP3.LUT R99, R37, 0x12, RZ, 0xfc, !PT ;  /* 0x0000001225637812 */ /* 0x000fe200078efcff */
[----:B------:R-:W-:Y:S02]  /*1fb0*/  IMAD R71, R72, 0x2, R71 ;  /* 0x0000000248477824 */ /* 0x000fe400078e0247 */
[----:B------:R-:W4:Y:S01]  /*1fc0*/  @P4 LDG.E.U16 R13, desc[UR26][R14.64] ;  /* 0x0000001a0e0d4981 */ /* 0x000f22000c1e1500 */
[----:B-1----:R-:W-:Y:S01]  /*1fd0*/  LEA R60, P2, R5, R70, 0x1 ;  /* 0x00000046053c7211 */ /* 0x002fe200078408ff */
[----:B------:R-:W-:Y:S01]  /*1fe0*/  IMAD R12, R101, R72, RZ ;  /* 0x00000048650c7224 */ /* 0x000fe200078e02ff */
[----:B------:R-:W-:Y:S02]  /*1ff0*/  ISETP.LT.AND P4, PT, R99, R24, P0 ;  /* 0x000000186300720c */ /* 0x000fe40000781270 */
[----:B------:R-:W-:Y:S02]  /*2000*/  LEA.HI.X.SX32 R61, R5, R18, 0x1, P2 ;  /* 0x00000012053d7211 */ /* 0x000fe400010f0eff */
[----:B------:R-:W-:-:S02]  /*2010*/  LEA R74, P2, R121, R70, 0x1 ;  /* 0x00000046794a7211 */ /* 0x000fc400078408ff */
[-C--:B------:R-:W-:Y:S02]  /*2020*/  LEA R8, P3, R21, R70.reuse, 0x1 ;  /* 0x0000004615087211 */ /* 0x080fe400078608ff */
[----:B-----5:R-:W-:Y:S02]  /*2030*/  LEA R6, P6, R69, R70, 0x1 ;  /* 0x0000004645067211 */ /* 0x020fe400078c08ff */
[-C--:B------:R-:W-:Y:S02]  /*2040*/  LEA.HI.X.SX32 R75, R121, R18.reuse, 0x1, P2 ;  /* 0x00000012794b7211 */ /* 0x080fe400010f0eff */
[----:B------:R-:W-:Y:S02]  /*2050*/  LEA.HI.X.SX32 R9, R21, R18, 0x1, P3 ;  /* 0x0000001215097211 */ /* 0x000fe400018f0eff */
[----:B------:R-:W-:Y:S02]  /*2060*/  LEA R68, P2, R12, R70, 0x1 ;  /* 0x000000460c447211 */ /* 0x000fe400078408ff */
[----:B------:R-:W-:-:S02]  /*2070*/  LOP3.LUT R81, R37, 0x16, RZ, 0xfc, !PT ;  /* 0x0000001625517812 */ /* 0x000fc400078efcff */
[----:B------:R-:W-:Y:S02]  /*2080*/  LEA R4, P3, R71, R70, 0x1 ;  /* 0x0000004647047211 */ /* 0x000fe400078608ff */
[----:B------:R-:W-:Y:S02]  /*2090*/  LOP3.LUT R85, R37, 0x14, RZ, 0xfc, !PT ;  /* 0x0000001425557812 */ /* 0x000fe400078efcff */
[----:B------:R-:W-:Y:S02]  /*20a0*/  PRMT R108, RZ, 0x7610, R108 ;  /* 0x00007610ff6c7816 */ /* 0x000fe4000000006c */
[-C--:B------:R-:W-:Y:S02]  /*20b0*/  LEA.HI.X.SX32 R7, R69, R18.reuse, 0x1, P6 ;  /* 0x0000001245077211 */ /* 0x080fe400030f0eff */
[----:B------:R-:W-:Y:S02]  /*20c0*/  LEA.HI.X.SX32 R69, R12, R18, 0x1, P2 ;  /* 0x000000120c457211 */ /* 0x000fe400010f0eff */
[----:B------:R-:W-:Y:S01]  /*20d0*/  LEA R62, P5, R63, R70, 0x1 ;  /* 0x000000463f3e7211 */ /* 0x000fe200078a08ff */
[----:B------:R1:W5:Y:S01]  /*20e0*/  @P4 LDG.E.U16 R108, desc[UR26][R8.64] ;  /* 0x0000001a086c4981 */ /* 0x000362000c1e1500 */
[----:B------:R-:W-:-:S02]  /*20f0*/  LEA.HI.X.SX32 R5, R71, R18, 0x1, P3 ;  /* 0x0000001247057211 */ /* 0x000fc400018f0eff */
[-C--:B------:R-:W-:Y:S02]  /*2100*/  ISETP.LT.AND P2, PT, R81, R24.reuse, P0 ;  /* 0x000000185100720c */ /* 0x080fe40000741270 */
[----:B------:R-:W-:Y:S02]  /*2110*/  ISETP.LT.AND P3, PT, R85, R24, P0 ;  /* 0x000000185500720c */ /* 0x000fe40000761270 */
[----:B------:R-:W-:Y:S02]  /*2120*/  LEA.HI.X.SX32 R63, R63, R18, 0x1, P5 ;  /* 0x000000123f3f7211 */ /* 0x000fe400028f0eff */
[----:B-1----:R-:W-:Y:S02]  /*2130*/  LEA R8, P5, R19, R70, 0x1 ;  /* 0x0000004613087211 */ /* 0x002fe400078a08ff */
[----:B------:R-:W-:Y:S02]  /*2140*/  LOP3.LUT R87, R37, 0xc, RZ, 0xfc, !PT ;  /* 0x0000000c25577812 */ /* 0x000fe400078efcff */
[----:B------:R-:W-:-:S02]  /*2150*/  PRMT R78, RZ, 0x7610, R78 ;  /* 0x00007610ff4e7816 */ /* 0x000fc4000000004e */
[----:B------:R-:W-:Y:S02]  /*2160*/  PRMT R116, RZ, 0x7610, R116 ;  /* 0x00007610ff747816 */ /* 0x000fe40000000074 */
[----:B------:R-:W-:Y:S02]  /*2170*/  LEA.HI.X.SX32 R9, R19, R18, 0x1, P5 ;  /* 0x0000001213097211 */ /* 0x000fe400028f0eff */
[-C--:B------:R-:W-:Y:S01]  /*2180*/  ISETP.LT.AND P4, PT, R87, R24.reuse, P0 ;  /* 0x000000185700720c */ /* 0x080fe20000781270 */
[----:B------:R-:W5:Y:S01]  /*2190*/  @P2 LDG.E.U16 R78, desc[UR26][R6.64] ;  /* 0x0000001a064e2981 */ /* 0x000f62000c1e1500 */
[C---:B------:R-:W-:Y:S02]  /*21a0*/  LOP3.LUT R79, R37.reuse, 0x2, RZ, 0xfc, !PT ;  /* 0x00000002254f7812 */ /* 0x040fe400078efcff */
[----:B------:R-:W-:Y:S01]  /*21b0*/  LEA.HI R103, R0, 0x1e, RZ, 0x1a ;  /* 0x0000001e00677811 */ /* 0x000fe200078fd0ff */
[----:B------:R-:W5:Y:S01]  /*21c0*/  @P3 LDG.E.U16 R116, desc[UR26][R8.64] ;  /* 0x0000001a08743981 */ /* 0x000f62000c1e1500 */
[----:B------:R-:W-:-:S02]  /*21d0*/  ISETP.LT.AND P2, PT, R37, R24, P0 ;  /* 0x000000182500720c */ /* 0x000fc40000741270 */
[----:B------:R-:W-:Y:S01]  /*21e0*/  ISETP.LT.AND P3, PT, R79, R24, P0 ;  /* 0x000000184f00720c */ /* 0x000fe20000761270 */
[----:B------:R-:W-:Y:S01]  /*21f0*/  IMAD R14, R103, R72, RZ ;  /* 0x00000048670e7224 */ /* 0x000fe200078e02ff */
[----:B------:R-:W-:Y:S02]  /*2200*/  PRMT R114, RZ, 0x7610, R114 ;  /* 0x00007610ff727816 */ /* 0x000fe40000000072 */
[-C--:B------:R-:W-:Y:S02]  /*2210*/  LEA R66, P5, R67, R70.reuse, 0x1 ;  /* 0x0000004643427211 */ /* 0x080fe400078a08ff */
[----:B------:R-:W-:Y:S02]  /*2220*/  PRMT R15, RZ, 0x7610, R15 ;  /* 0x00007610ff0f7816 */ /* 0x000fe4000000000f */
[----:B------:R-:W-:Y:S01]  /*2230*/  PRMT R120, RZ, 0x7610, R120 ;  /* 0x00007610ff787816 */ /* 0x000fe20000000078 */
[----:B------:R1:W5:Y:S01]  /*2240*/  @P4 LDG.E.U16 R114, desc[UR26][R74.64] ;  /* 0x0000001a4a724981 */ /* 0x000362000c1e1500 */
[----:B------:R-:W-:-:S02]  /*2250*/  LEA R64, P6, R65, R70, 0x1 ;  /* 0x0000004641407211 */ /* 0x000fc400078c08ff */
[----:B------:R-:W-:Y:S01]  /*2260*/  LEA.HI.X.SX32 R67, R67, R18, 0x1, P5 ;  /* 0x0000001243437211 */ /* 0x000fe200028f0eff */
[----:B------:R-:W5:Y:S01]  /*2270*/  @P2 LDG.E.U16 R15, desc[UR26][R60.64] ;  /* 0x0000001a3c0f2981 */ /* 0x000f62000c1e1500 */
[C---:B------:R-:W-:Y:S02]  /*2280*/  LOP3.LUT R83, R37.reuse, 0x1c, RZ, 0xfc, !PT ;  /* 0x0000001c25537812 */ /* 0x040fe400078efcff */
[----:B------:R-:W-:Y:S01]  /*2290*/  LEA R70, P5, R14, R70, 0x1 ;  /* 0x000000460e467211 */ /* 0x000fe200078a08ff */
[----:B------:R-:W5:Y:S01]  /*22a0*/  @P3 LDG.E.U16 R120, desc[UR26][R62.64] ;  /* 0x0000001a3e783981 */ /* 0x000f62000c1e1500 */
[C---:B------:R-:W-:Y:S02]  /*22b0*/  LOP3.LUT R77, R37.reuse, 0x4, RZ, 0xfc, !PT ;  /* 0x00000004254d7812 */ /* 0x040fe400078efcff */
[----:B-1----:R-:W-:Y:S02]  /*22c0*/  LOP3.LUT R75, R37, 0x6, RZ, 0xfc, !PT ;  /* 0x00000006254b7812 */ /* 0x002fe400078efcff */
[----:B------:R-:W-:-:S02]  /*22d0*/  LEA.HI.X.SX32 R65, R65, R18, 0x1, P6 ;  /* 0x0000001241417211 */ /* 0x000fc400030f0eff */
[----:B------:R-:W-:Y:S02]  /*22e0*/  ISETP.LT.AND P6, PT, R83, R24, P0 ;  /* 0x000000185300720c */ /* 0x000fe400007c1270 */
[----:B------:R-:W-:Y:S02]  /*22f0*/  LEA.HI.X.SX32 R71, R14, R18, 0x1, P5 ;  /* 0x000000120e477211 */ /* 0x000fe400028f0eff */
[-C--:B------:R-:W-:Y:S02]  /*2300*/  ISETP.LT.AND P2, PT, R77, R24.reuse, P0 ;  /* 0x000000184d00720c */ /* 0x080fe40000741270 */
[-C--:B------:R-:W-:Y:S02]  /*2310*/  ISETP.LT.AND P3, PT, R75, R24.reuse, P0 ;  /* 0x000000184b00720c */ /* 0x080fe40000761270 */
[-C--:B------:R-:W-:Y:S02]  /*2320*/  ISETP.LT.AND P4, PT, R101, R24.reuse, P0 ;  /* 0x000000186500720c */ /* 0x080fe40000781270 */
[----:B------:R-:W-:-:S02]  /*2330*/  ISETP.LT.AND P5, PT, R103, R24, P0 ;  /* 0x000000186700720c */ /* 0x000fc400007a1270 */
[----:B------:R-:W-:Y:S02]  /*2340*/  ISETP.LT.AND P0, PT, R36, R24, P0 ;  /* 0x000000182400720c */ /* 0x000fe40000701270 */
[----:B------:R-:W-:Y:S02]  /*2350*/  PRMT R118, RZ, 0x7610, R118 ;  /* 0x00007610ff767816 */ /* 0x000fe40000000076 */
[----:B------:R-:W-:Y:S02]  /*2360*/  PRMT R80, RZ, 0x7610, R80 ;  /* 0x00007610ff507816 */ /* 0x000fe40000000050 */
[----:B------:R-:W-:Y:S02]  /*2370*/  PRMT R82, RZ, 0x7610, R82 ;  /* 0x00007610ff527816 */ /* 0x000fe40000000052 */
[----:B------:R-:W-:Y:S01]  /*2380*/  PRMT R84, RZ, 0x7610, R84 ;  /* 0x00007610ff547816 */ /* 0x000fe20000000054 */
[----:B------:R1:W5:Y:S01]  /*2390*/  @P6 LDG.E.U16 R118, desc[UR26][R4.64] ;  /* 0x0000001a04766981 */ /* 0x000362000c1e1500 */
[----:B------:R-:W-:-:S02]  /*23a0*/  PRMT R86, RZ, 0x7610, R86 ;  /* 0x00007610ff567816 */ /* 0x000fc40000000056 */
[----:B------:R-:W-:Y:S01]  /*23b0*/  PRMT R105, RZ, 0x7610, R105 ;  /* 0x00007610ff697816 */ /* 0x000fe20000000069 */
[----:B------:R-:W5:Y:S01]  /*23c0*/  @P2 LDG.E.U16 R80, desc[UR26][R64.64] ;  /* 0x0000001a40502981 */ /* 0x000f62000c1e1500 */
[----:B------:R-:W-:Y:S02]  /*23d0*/  PRMT R107, RZ, 0x7610, R107 ;  /* 0x00007610ff6b7816 */ /* 0x000fe4000000006b */
[----:B------:R-:W-:Y:S01]  /*23e0*/  PRMT R109, RZ, 0x7610, R109 ;  /* 0x00007610ff6d7816 */ /* 0x000fe2000000006d */
[----:B------:R-:W5:Y:S01]  /*23f0*/  @P3 LDG.E.U16 R82, desc[UR26][R66.64] ;  /* 0x0000001a42523981 */ /* 0x000f62000c1e1500 */
[----:B------:R-:W-:Y:S02]  /*2400*/  PRMT R111, RZ, 0x7610, R111 ;  /* 0x00007610ff6f7816 */ /* 0x000fe4000000006f */
[----:B------:R-:W-:Y:S01]  /*2410*/  PRMT R113, RZ, 0x7610, R113 ;  /* 0x00007610ff717816 */ /* 0x000fe20000000071 */
[----:B------:R-:W5:Y:S01]  /*2420*/  @P4 LDG.E.U16 R84, desc[UR26][R68.64] ;  /* 0x0000001a44544981 */ /* 0x000f62000c1e1500 */
        /* <DEDUP_REMOVED lines=15> */
[----:B------:R-:W-:-:S03]  /*2520*/  PRMT R102, RZ, 0x7610, R102 ;  /* 0x00007610ff667816 */ /* 0x000fc60000000066 */
[----:B------:R-:W5:Y:S04]  /*2530*/  @P0 LDG.E.U16 R113, desc[UR26][R44.64] ;  /* 0x0000001a2c710981 */ /* 0x000f68000c1e1500 */
        /* <DEDUP_REMOVED lines=10> */
[----:B------:R-:W5:Y:S01]  /*25e0*/  @P0 LDG.E.U16 R102, desc[UR26][R58.64] ;  /* 0x0000001a3a660981 */ /* 0x000f62000c1e1500 */
[----:B-1----:R-:W-:-:S02]  /*25f0*/  SHF.R.S32.HI R4, RZ, 0x6, R0 ;  /* 0x00000006ff047819 */ /* 0x002fc40000011400 */
[----:B------:R-:W-:Y:S02]  /*2600*/  SHF.R.S32.HI R6, RZ, 0x1f, R17 ;  /* 0x0000001fff067819 */ /* 0x000fe40000011411 */
[----:B------:R-:W-:Y:S01]  /*2610*/  SGXT R4, R4, 0x1 ;  /* 0x000000010404781a */ /* 0x000fe20000000200 */
[----:B------:R-:W-:Y:S01]  /*2620*/  IMAD.SHL.U32 R74, R0, 0x2, RZ ;  /* 0x00000002004a7824 */ /* 0x000fe200078e00ff */
[----:B------:R-:W-:Y:S02]  /*2630*/  SHF.L.U64.HI R17, R17, 0x1, R6 ;  /* 0x0000000111117819 */ /* 0x000fe40000010206 */
[----:B------:R-:W-:Y:S02]  /*2640*/  LOP3.LUT R5, R4, 0x90, RZ, 0xc0, !PT ;  /* 0x0000009004057812 */ /* 0x000fe400078ec0ff */
[----:B------:R-:W-:Y:S02]  /*2650*/  SHF.R.S32.HI R6, RZ, 0x1f, R125 ;  /* 0x0000001fff067819 */ /* 0x000fe4000001147d */
[----:B------:R-:W-:-:S02]  /*2660*/  LEA R12, P3, R125, R16, 0x1 ;  /* 0x000000107d0c7211 */ /* 0x000fc400078608ff */
[----:B------:R-:W-:Y:S02]  /*2670*/  LOP3.LUT R74, R5, 0x7e, R74, 0x78, !PT ;  /* 0x0000007e054a7812 */ /* 0x000fe400078e784a */
[----:B------:R-:W-:Y:S02]  /*2680*/  SHF.R.S32.HI R4, RZ, 0x1f, R123 ;  /* 0x0000001fff047819 */ /* 0x000fe4000001147b */
[-C--:B------:R-:W-:Y:S02]  /*2690*/  LEA R14, P2, R123, R16.reuse, 0x1 ;  /* 0x000000107b0e7211 */ /* 0x080fe400078408ff */
[----:B------:R-:W-:Y:S02]  /*26a0*/  LEA.HI.X R5, R125, R17, R6, 0x1, P3 ;  /* 0x000000117d057211 */ /* 0x000fe400018f0c06 */
[----:B------:R-:W-:Y:S02]  /*26b0*/  SHF.R.S32.HI R18, RZ, 0x1f, R11 ;  /* 0x0000001fff127819 */ /* 0x000fe4000001140b */
[----:B------:R-:W-:-:S02]  /*26c0*/  LEA R8, P3, R11, R16, 0x1 ;  /* 0x000000100b087211 */ /* 0x000fc400078608ff */
[----:B------:R-:W-:Y:S02]  /*26d0*/  ISETP.NE.U32.AND P0, PT, R10, RZ, PT ;  /* 0x000000ff0a00720c */ /* 0x000fe40003f05070 */
[----:B------:R-:W-:Y:S01]  /*26e0*/  LEA.HI.X R4, R123, R17, R4, 0x1, P2 ;  /* 0x000000117b047211 */ /* 0x000fe200010f0c04 */
[----:B------:R-:W-:-:S04]  /*26f0*/  @!UP1 UIADD3 UR4, UPT, UPT, -UR4, 0x100000, URZ ;  /* 0x0010000004049890 */ /* 0x000fc8000fffe1ff */
[----:B------:R-:W-:Y:S02]  /*2700*/  @!UP1 USHF.L.U32 UR5, UR4, 0xb, URZ ;  /* 0x0000000b04059899 */ /* 0x000fe400080006ff */
[----:B------:R-:W-:Y:S01]  /*2710*/  @!UP1 USHF.L.U32 UR4, UR4, 0x1, URZ ;  /* 0x0000000104049899 */ /* 0x000fe200080006ff */
[----:B------:R-:W-:Y:S02]  /*2720*/  SHF.R.S32.HI R6, RZ, 0x1f, R121 ;  /* 0x0000001fff067819 */ /* 0x000fe40000011479 */
[----:B------:R-:W-:Y:S02]  /*2730*/  LEA R10, P2, R121, R16, 0x1 ;  /* 0x00000010790a7211 */ /* 0x000fe400078408ff */
[----:B------:R-:W-:Y:S01]  /*2740*/  LEA.HI.X R9, R11, R17, R18, 0x1, P3 ;  /* 0x000000110b097211 */ /* 0x000fe200018f0c12 */
[----:B------:R-:W-:Y:S01]  /*2750*/  IMAD R18, R81, R72, RZ ;  /* 0x0000004851127224 */ /* 0x000fe200078e02ff */
[----:B------:R-:W-:Y:S02]  /*2760*/  SHF.R.S32.HI R106, RZ, 0x1f, R19 ;  /* 0x0000001fff6a7819 */ /* 0x000fe40000011413 */
[----:B------:R-:W-:-:S02]  /*2770*/  LEA R11, P3, R19, R16, 0x1 ;  /* 0x00000010130b7211 */ /* 0x000fc400078608ff */
[-C--:B------:R-:W-:Y:S01]  /*2780*/  LEA.HI.X R7, R121, R17.reuse, R6, 0x1, P2 ;  /* 0x0000001179077211 */ /* 0x080fe200010f0c06 */
[----:B------:R-:W-:Y:S01]  /*2790*/  IMAD R122, R93, R72, RZ ;  /* 0x000000485d7a7224 */ /* 0x000fe200078e02ff */
[----:B------:R-:W-:Y:S02]  /*27a0*/  SHF.R.S32.HI R104, RZ, 0x1f, R21 ;  /* 0x0000001fff687819 */ /* 0x000fe40000011415 */
[----:B------:R-:W-:Y:S02]  /*27b0*/  LEA R6, P2, R21, R16, 0x1 ;  /* 0x0000001015067211 */ /* 0x000fe400078408ff */
[-C--:B------:R-:W-:Y:S01]  /*27c0*/  LEA.HI.X R106, R19, R17.reuse, R106, 0x1, P3 ;  /* 0x00000011136a7211 */ /* 0x080fe200018f0c6a */
[----:B------:R-:W-:Y:S01]  /*27d0*/  IMAD.SHL.U32 R19, R18, 0x2, RZ ;  /* 0x0000000212137824 */ /* 0x000fe200078e00ff */
[----:B------:R-:W-:Y:S01]  /*27e0*/  VOTEU.ALL UP1, P1 ;  /* 0x0000000000ff7886 */ /* 0x000fe20000820000 */
[----:B------:R-:W-:Y:S01]  /*27f0*/  LEA.HI.X R104, R21, R17, R104, 0x1, P2 ;  /* 0x0000001115687211 */ /* 0x000fe200010f0c68 */
[----:B------:R-:W-:-:S02]  /*2800*/  IMAD.SHL.U32 R21, R122, 0x2, RZ ;  /* 0x000000027a157824 */ /* 0x000fc400078e00ff */
[--C-:B------:R-:W-:Y:S01]  /*2810*/  IADD3 R22, P4, P5, R19, UR16, R16.reuse ;  /* 0x0000001013167c10 */ /* 0x100fe2000fd9e010 */
[----:B------:R0:W1:Y:S01]  /*2820*/  @!UP1 SYNCS.EXCH.64 URZ, [UR13+0x4008], UR4 ;  /* 0x004008040dff95b2 */ /* 0x0000620008000100 */
[----:B------:R-:W-:Y:S01]  /*2830*/  IMAD R19, R95, R72, RZ ;  /* 0x000000485f137224 */ /* 0x000fe200078e02ff */
[----:B------:R-:W-:Y:S01]  /*2840*/  IADD3 R20, P2, P3, R21, UR16, R16 ;  /* 0x0000001015147c10 */ /* 0x000fe2000fb5e010 */
[----:B------:R-:W-:-:S04]  /*2850*/  IMAD.HI R18, R18, 0x2, RZ ;  /* 0x0000000212127827 */ /* 0x000fc800078e02ff */
[----:B------:R-:W-:Y:S02]  /*2860*/  IMAD.SHL.U32 R21, R19, 0x2, RZ ;  /* 0x0000000213157824 */ /* 0x000fe400078e00ff */
[----:B------:R-:W-:Y:S01]  /*2870*/  IMAD.HI R122, R122, 0x2, RZ ;  /* 0x000000027a7a7827 */ /* 0x000fe200078e02ff */
[----:B------:R-:W-:Y:S01]  /*2880*/  LOP3.LUT R123, R74, 0x60, RZ, 0x3c, !PT ;  /* 0x000000604a7b7812 */ /* 0x000fe200078e3cff */
[----:B--2---:R2:W-:Y:S04]  /*2890*/  STS.U16 [R74+UR13+0x800], R25 ;  /* 0x000800194a007988 */ /* 0x0045e8000800040d */
[----:B---3--:R3:W-:Y:S01]  /*28a0*/  STS.U16 [R74+UR13+0x400], R23 ;  /* 0x000400174a007988 */ /* 0x0087e2000800040d */
[----:B--2---:R-:W-:-:S04]  /*28b0*/  IMAD R25, R83, R72, RZ ;  /* 0x0000004853197224 */ /* 0x004fc800078e02ff */
[C---:B------:R-:W-:Y:S01]  /*28c0*/  IMAD.SHL.U32 R121, R25.reuse, 0x2, RZ ;  /* 0x0000000219797824 */ /* 0x040fe200078e00ff */
[--C-:B---3--:R-:W-:Y:S01]  /*28d0*/  IADD3.X R23, PT, PT, R18, UR17, R17.reuse, P4, P5 ;  /* 0x0000001112177c10 */ /* 0x108fe2000a7ea411 */
[----:B------:R-:W-:Y:S01]  /*28e0*/  IMAD.HI R124, R25, 0x2, RZ ;  /* 0x00000002197c7827 */ /* 0x000fe200078e02ff */
[--C-:B------:R-:W-:Y:S02]  /*28f0*/  IADD3 R18, P5, P4, R21, UR16, R16.reuse ;  /* 0x0000001015127c10 */ /* 0x100fe4000fcbe010 */
[----:B------:R-:W-:Y:S02]  /*2900*/  IADD3.X R21, PT, PT, R122, UR17, R17, P2, P3 ;  /* 0x000000117a157c10 */ /* 0x000fe400097e6411 */
[----:B------:R-:W-:Y:S02]  /*2910*/  IADD3 R16, P2, P3, R121, UR16, R16 ;  /* 0x0000001079107c10 */ /* 0x000fe4000fb5e010 */
[C---:B------:R-:W-:Y:S02]  /*2920*/  LOP3.LUT R25, R74.reuse, 0x20, RZ, 0x3c, !PT ;  /* 0x000000204a197812 */ /* 0x040fe400078e3cff */
[----:B------:R-:W-:Y:S01]  /*2930*/  LOP3.LUT R121, R74, 0x40, RZ, 0x3c, !PT ;  /* 0x000000404a797812 */ /* 0x000fe200078e3cff */
[----:B----4-:R2:W-:Y:S01]  /*2940*/  STS.U16 [R74+UR13+0xc00], R13 ;  /* 0x000c000d4a007988 */ /* 0x0105e2000800040d */
[----:B------:R-:W-:Y:S01]  /*2950*/  IMAD.HI R122, R19, 0x2, RZ ;  /* 0x00000002137a7827 */ /* 0x000fe200078e02ff */
[----:B------:R-:W-:-:S02]  /*2960*/  IADD3 R14, P6, PT, R14, UR16, RZ ;  /* 0x000000100e0e7c10 */ /* 0x000fc4000ffde0ff */
[----:B------:R-:W-:Y:S02]  /*2970*/  SHF.R.S32.HI R125, RZ, 0x1f, R76 ;  /* 0x0000001fff7d7819 */ /* 0x000fe4000001144c */
[--C-:B------:R-:W-:Y:S02]  /*2980*/  IADD3.X R19, PT, PT, R122, UR17, R17.reuse, P5, P4 ;  /* 0x000000117a137c10 */ /* 0x100fe4000afe8411 */
[----:B------:R-:W-:Y:S02]  /*2990*/  IADD3.X R17, PT, PT, R124, UR17, R17, P2, P3 ;  /* 0x000000117c117c10 */ /* 0x000fe400097e6411 */
[----:B------:R-:W-:Y:S02]  /*29a0*/  IADD3 R10, P4, PT, R10, UR16, RZ ;  /* 0x000000100a0a7c10 */ /* 0x000fe4000ff9e0ff */
[----:B------:R-:W-:Y:S02]  /*29b0*/  IADD3 R6, P2, PT, R6, UR16, RZ ;  /* 0x0000001006067c10 */ /* 0x000fe4000ff5e0ff */
[----:B------:R-:W-:-:S02]  /*29c0*/  LEA.HI R125, R125, R76, RZ, 0x5 ;  /* 0x0000004c7d7d7211 */ /* 0x000fc400078f28ff */
[----:B------:R-:W-:Y:S02]  /*29d0*/  IADD3 R12, P5, PT, R12, UR16, RZ ;  /* 0x000000100c0c7c10 */ /* 0x000fe4000ffbe0ff */
[----:B------:R-:W-:Y:S01]  /*29e0*/  IADD3 R8, P3, PT, R8, UR16, RZ ;  /* 0x0000001008087c10 */ /* 0x000fe2000ff7e0ff */
[----:B------:R-:W-:Y:S01]  /*29f0*/  UMOV UR6, URZ ;  /* 0x000000ff00067c82 */ /* 0x000fe20008000000 */
[----:B--2---:R-:W-:Y:S02]  /*2a00*/  IADD3.X R13, PT, PT, R5, UR17, RZ, P5, !PT ;  /* 0x00000011050d7c10 */ /* 0x004fe4000affe4ff */
[----:B------:R-:W-:Y:S01]  /*2a10*/  IADD3.X R9, PT, PT, R9, UR17, RZ, P3, !PT ;  /* 0x0000001109097c10 */ /* 0x000fe20009ffe4ff */
[----:B------:R-:W-:Y:S01]  /*2a20*/  IMAD.SHL.U32 R73, R73, 0x20, RZ ;  /* 0x0000002049497824 */ /* 0x000fe200078e00ff */
[----:B-----5:R2:W-:Y:S04]  /*2a30*/  STS.U16 [R74+UR13], R15 ;  /* 0x0000000f4a007988 */ /* 0x0205e8000800040d */
[----:B------:R-:W-:Y:S04]  /*2a40*/  STS.U16 [R25+UR13+0xd00], R110 ;  /* 0x000d006e19007988 */ /* 0x000fe8000800040d */
[----:B------:R-:W-:Y:S04]  /*2a50*/  STS.U16 [R25+UR13+0x500], R112 ;  /* 0x0005007019007988 */ /* 0x000fe8000800040d */
[----:B------:R-:W-:Y:S04]  /*2a60*/  STS.U16 [R25+UR13+0x900], R108 ;  /* 0x0009006c19007988 */ /* 0x000fe8000800040d */
[----:B------:R-:W-:Y:S04]  /*2a70*/  STS.U16 [R25+UR13+0x100], R120 ;  /* 0x0001007819007988 */ /* 0x000fe8000800040d */
[----:B------:R-:W-:Y:S04]  /*2a80*/  STS.U16 [R121+UR13+0x600], R114 ;  /* 0x0006007279007988 */ /* 0x000fe8000800040d */
[----:B------:R-:W-:Y:S04]  /*2a90*/  STS.U16 [R121+UR13+0xa00], R116 ;  /* 0x000a007479007988 */ /* 0x000fe8000800040d */
[----:B------:R-:W-:Y:S04]  /*2aa0*/  STS.U16 [R121+UR13+0xe00], R118 ;  /* 0x000e007679007988 */ /* 0x000fe8000800040d */
[----:B------:R-:W-:Y:S04]  /*2ab0*/  STS.U16 [R121+UR13+0x200], R80 ;  /* 0x0002005079007988 */ /* 0x000fe8000800040d */
[----:B------:R3:W-:Y:S04]  /*2ac0*/  STS.U16 [R123+UR13+0xb00], R78 ;  /* 0x000b004e7b007988 */ /* 0x0007e8000800040d */
[----:B------:R-:W-:Y:S04]  /*2ad0*/  STS.U16 [R123+UR13+0x300], R82 ;  /* 0x000300527b007988 */ /* 0x000fe8000800040d */
[----:B------:R-:W-:Y:S04]  /*2ae0*/  STS.U16 [R123+UR13+0x700], R84 ;  /* 0x000700547b007988 */ /* 0x000fe8000800040d */
[----:B------:R-:W-:Y:S04]  /*2af0*/  STS.U16 [R123+UR13+0xf00], R86 ;  /* 0x000f00567b007988 */ /* 0x000fe8000800040d */
[----:B------:R4:W-:Y:S04]  /*2b00*/  STS.U16 [R74+UR13+0x1000], R105 ;  /* 0x001000694a007988 */ /* 0x0009e8000800040d */
        /* <DEDUP_REMOVED lines=14> */
[----:B------:R0:W-:Y:S01]  /*2bf0*/  STS.U16 [R25+UR13+0x1f00], R102 ;  /* 0x001f006619007988 */ /* 0x0001e2000800040d */
[----:B-1----:R1:W-:Y:S06]  /*2c00*/  MEMBAR.ALL.CTA ;  /* 0x0000000000007992 */ /* 0x0023ec0000008000 */
[----:B-1----:R-:W1:Y:S01]  /*2c10*/  FENCE.VIEW.ASYNC.S ;  /* 0x00000000000073c6 */ /* 0x002e620000000000 */
[----:B--2---:R-:W-:Y:S01]  /*2c20*/  IADD3.X R15, PT, PT, R4, UR17, RZ, P6, !PT ;  /* 0x00000011040f7c10 */ /* 0x004fe2000b7fe4ff */
[----:B-1----:R-:W-:Y:S01]  /*2c30*/  BAR.SYNC.DEFER_BLOCKING 0x0 ;  /* 0x0000000000007b1d */ /* 0x002fe20000010000 */
[----:B------:R-:W-:-:S02]  /*2c40*/  IADD3 R4, P6, PT, R11, UR16, RZ ;  /* 0x000000100b047c10 */ /* 0x000fc4000ffde0ff */
[----:B------:R-:W-:Y:S02]  /*2c50*/  IADD3.X R11, PT, PT, R7, UR17, RZ, P4, !PT ;  /* 0x00000011070b7c10 */ /* 0x000fe4000a7fe4ff */
[----:B------:R-:W-:Y:S02]  /*2c60*/  IADD3.X R7, PT, PT, R104, UR17, RZ, P2, !PT ;  /* 0x0000001168077c10 */ /* 0x000fe400097fe4ff */
[----:B------:R-:W-:Y:S02]  /*2c70*/  ISETP.LT.OR P2, PT, R76, 0x20, P0 ;  /* 0x000000204c00780c */ /* 0x000fe40000741670 */
[----:B---3--:R-:W-:-:S04]  /*2c80*/  SHF.R.S32.HI R78, RZ, 0x5, R125 ;  /* 0x00000005ff4e7819 */ /* 0x008fc8000001147d */
[----:B------:R-:W-:Y:S01]  /*2c90*/  VIMNMX R78, PT, PT, R78, 0x1, !PT ;  /* 0x000000014e4e7848 */ /* 0x000fe20007fe0100 */
[----:B----4-:R-:W-:Y:S01]  /*2ca0*/  IMAD.SHL.U32 R105, R72, 0x20, RZ ;  /* 0x0000002048697824 */ /* 0x010fe200078e00ff */
[----:B------:R-:W-:-:S03]  /*2cb0*/  IADD3.X R5, PT, PT, R106, UR17, RZ, P6, !PT ;  /* 0x000000116a057c10 */ /* 0x000fc6000b7fe4ff */
[----:B------:R-:W-:-:S05]  /*2cc0*/  VIADD R72, R78, 0xffffffff ;  /* 0xffffffff4e487836 */ /* 0x000fca0000000000 */
[----:B------:R-:W-:Y:S01]  /*2cd0*/  ISETP.NE.U32.AND P3, PT, R72, RZ, PT ;  /* 0x000000ff4800720c */ /* 0x000fe20003f65070 */
[----:B0-----:R-:W-:-:S12]  /*2ce0*/  @P2 BRA `(.L_x_6) ;  /* 0x0000000000682947 */ /* 0x001fd80003800000 */
[----:B------:R-:W-:Y:S02]  /*2cf0*/  UIADD3 UR4, UPT, UPT, UR13, 0x1000, URZ ;  /* 0x000010000d047890 */ /* 0x000fe4000fffe0ff */
[----:B------:R-:W-:Y:S02]  /*2d00*/  USHF.R.U32.HI UR8, URZ, 0x4, UR13 ;  /* 0x00000004ff087899 */ /* 0x000fe4000801160d */
[----:B------:R-:W-:Y:S02]  /*2d10*/  USHF.R.U32.HI UR4, URZ, 0x4, UR4 ;  /* 0x00000004ff047899 */ /* 0x000fe40008011604 */
[----:B------:R-:W-:Y:S02]  /*2d20*/  USGXT.U32 UR8, UR8, 0xe ;  /* 0x0000000e0808789a */ /* 0x000fe40008000000 */
[----:B------:R-:W-:Y:S01]  /*2d30*/  USGXT.U32 UR10, UR4, 0xe ;  /* 0x0000000e040a789a */ /* 0x000fe20008000000 */
[----:B------:R-:W-:Y:S01]  /*2d40*/  UMOV UR16, 0x80 ;  /* 0x0000008000107882 */ /* 0x000fe20000000000 */
[----:B------:R-:W-:Y:S01]  /*2d50*/  UMOV UR17, 0x40004040 ;  /* 0x4000404000117882 */ /* 0x000fe20000000000 */
[----:B------:R-:W-:Y:S01]  /*2d60*/  UMOV UR18, 0xfffffffe ;  /* 0xfffffffe00127882 */ /* 0x000fe20000000000 */
[----:B------:R-:W-:Y:S01]  /*2d70*/  UMOV UR19, 0x7fffbfdf ;  /* 0x7fffbfdf00137882 */ /* 0x000fe20000000000 */
[----:B------:R-:W-:Y:S01]  /*2d80*/  UMOV UR9, URZ ;  /* 0x000000ff00097c82 */ /* 0x000fe20008000000 */
[----:B------:R-:W-:Y:S01]  /*2d90*/  UMOV UR11, URZ ;  /* 0x000000ff000b7c82 */ /* 0x000fe20008000000 */
[----:B------:R-:W-:-:S02]  /*2da0*/  UIADD3.64 UR16, UPT, UPT, UR8, UR16, URZ ;  /* 0x0000001008107297 */ /* 0x000fc4000fffe0ff */
[----:B------:R-:W-:Y:S01]  /*2db0*/  UIADD3.64 UR18, UPT, UPT, UR10, -UR18, URZ ;  /* 0x800000120a127297 */ /* 0x000fe2000fffe0ff */
[----:B------:R-:W-:Y:S01]  /*2dc0*/  UMOV UR20, 0x0 ;  /* 0x0000000000147882 */ /* 0x000fe20000000000 */
[----:B------:R-:W-:Y:S01]  /*2dd0*/  UMOV UR21, 0x4108010 ;  /* 0x0410801000157882 */ /* 0x000fe20000000000 */
[----:B------:R-:W-:Y:S01]  /*2de0*/  UMOV UR4, UR7 ;  /* 0x0000000700047c82 */ /* 0x000fe20008000000 */
[----:B------:R-:W-:Y:S01]  /*2df0*/  UMOV UR5, URZ ;  /* 0x000000ff00057c82 */ /* 0x000fe20008000000 */
[----:B------:R-:W-:Y:S01]  /*2e00*/  UMOV UR9, 0x40004040 ;  /* 0x4000404000097882 */ /* 0x000fe20000000000 */
[----:B------:R-:W-:Y:S01]  /*2e10*/  UMOV UR11, 0x80004020 ;  /* 0x80004020000b7882 */ /* 0x000fe20000000000 */
[----:B------:R-:W-:Y:S01]  /*2e20*/  UMOV UR22, 0x0 ;  /* 0x0000000000167882 */ /* 0x000fe20000000000 */
[----:B------:R-:W-:Y:S01]  /*2e30*/  UMOV UR23, 0x4108010 ;  /* 0x0410801000177882 */ /* 0x000fe20000000000 */
[----:B------:R-:W-:Y:S01]  /*2e40*/  UMOV UR4, UR4 ;  /* 0x0000000400047c82 */ /* 0x000fe20008000000 */
[----:B------:R0:W-:Y:S01]  /*2e50*/  UTCHMMA gdesc[UR8], gdesc[UR10], tmem[UR12], tmem[UR20], idesc[UR21], !UPT ;  /* 0x00ff140a080075ea */ /* 0x0001e2000f80000c */
[----:B------:R0:W-:Y:S01]  /*2e60*/  UTCHMMA gdesc[UR16], gdesc[UR18], tmem[UR12], tmem[UR22], idesc[UR23], UPT ;  /* 0x00ff1612100075ea */ /* 0x0001e2000b80000c */
[----:B------:R0:W-:Y:S01]  /*2e70*/  UTCBAR [UR4], URZ ;  /* 0x000000ff040073e9 */ /* 0x0001e200080000ff */
[----:B------:R-:W-:Y:S01]  /*2e80*/  NOP ;  /* 0x0000000000007918 */ /* 0x000fe20000000000 */
.L_x_6:
[----:B------:R-:W-:Y:S05]  /*2e90*/  @!P3 BRA `(.L_x_7) ;  /* 0x0000000c001cb947 */ /* 0x000fea0003800000 */
[----:B0-----:R-:W-:Y:S01]  /*2ea0*/  UIADD3 UR4, UPT, UPT, UR13, 0x2000, URZ ;  /* 0x000020000d047890 */ /* 0x001fe2000fffe0ff */
[----:B------:R-:W-:Y:S01]  /*2eb0*/  VIADD R24, R24, 0xffffffe0 ;  /* 0xffffffe018187836 */ /* 0x000fe20000000000 */
        /* <DEDUP_REMOVED lines=14> */
[----:B------:R-:W-:-:S10]  /*2fa0*/  UMOV UR4, URZ ;  /* 0x000000ff00047c82 */ /* 0x000fd40008000000 */
.L_x_10:
[----:B------:R-:W-:Y:S01]  /*2fb0*/  USHF.L.U32 UR6, UR6, 0x1f, URZ ;  /* 0x0000001f06067899 */ /* 0x000fe200080006ff */
[----:B------:R-:W-:Y:S01]  /*2fc0*/  IMAD.WIDE R20, R105, 0x2, R20 ;  /* 0x0000000269147825 */ /* 0x000fe200078e0214 */
[-C--:B------:R-:W-:Y:S02]  /*2fd0*/  ISETP.GE.AND P5, PT, R37, R24.reuse, PT ;  /* 0x000000182500720c */ /* 0x080fe40003fa6270 */
[-C--:B------:R-:W-:Y:S01]  /*2fe0*/  ISETP.GE.AND P4, PT, R89, R24.reuse, PT ;  /* 0x000000185900720c */ /* 0x080fe20003f86270 */
[----:B------:R-:W-:Y:S01]  /*2ff0*/  IMAD.WIDE R8, R105, 0x2, R8 ;  /* 0x0000000269087825 */ /* 0x000fe200078e0208 */
[-C--:B------:R-:W-:Y:S02]  /*3000*/  ISETP.GE.AND P3, PT, R91, R24.reuse, PT ;  /* 0x000000185b00720c */ /* 0x080fe40003f66270 */
[----:B------:R-:W-:Y:S01]  /*3010*/  ISETP.GE.AND P2, PT, R93, R24, PT ;  /* 0x000000185d00720c */ /* 0x000fe20003f46270 */
[----:B0-----:R-:W-:Y:S01]  /*3020*/  IMAD.U32 R78, RZ, RZ, UR6 ;  /* 0x00000006ff4e7e24 */ /* 0x001fe2000f8e00ff */
[----:B------:R-:W-:Y:S01]  /*3030*/  PRMT R107, RZ, 0x7610, R107 ;  /* 0x00007610ff6b7816 */ /* 0x000fe2000000006b */
[C---:B------:R-:W-:Y:S01]  /*3040*/  IMAD.WIDE R14, R105.reuse, 0x2, R14 ;  /* 0x00000002690e7825 */ /* 0x040fe200078e020e */
[----:B------:R-:W-:Y:S01]  /*3050*/  PRMT R109, RZ, 0x7610, R109 ;  /* 0x00007610ff6d7816 */ /* 0x000fe2000000006d */
[----:B------:R-:W0:Y:S01]  /*3060*/  SYNCS.PHASECHK.TRANS64.TRYWAIT P6, [UR15], R78 ;  /* 0x0000004eff0075a7 */ /* 0x000e2200080c110f */
[----:B------:R-:W-:Y:S01]  /*3070*/  PRMT R111, RZ, 0x7610, R111 ;  /* 0x00007610ff6f7816 */ /* 0x000fe2000000006f */
[----:B------:R-:W-:Y:S01]  /*3080*/  IMAD.WIDE R60, R105, 0x2, R60 ;  /* 0x00000002693c7825 */ /* 0x000fe200078e023c */
[----:B------:R-:W-:Y:S01]  /*3090*/  PRMT R113, RZ, 0x7610, R113 ;  /* 0x00007610ff717816 */ /* 0x000fe20000000071 */
[----:B0-----:R-:W-:Y:S06]  /*30a0*/  @!P6 BRA `(.L_x_8) ;  /* 0x0000001c0074e947 */ /* 0x001fec0003800000 */
.L_x_16:
[----:B------:R-:W2:Y:S04]  /*30b0*/  @!P5 LDG.E.U16 R107, desc[UR26][R60.64] ;  /* 0x0000001a3c6bd981 */ /* 0x000ea8000c1e1500 */
[----:B------:R-:W3:Y:S04]  /*30c0*/  @!P4 LDG.E.U16 R109, desc[UR26][R14.64] ;  /* 0x0000001a0e6dc981 */ /* 0x000ee8000c1e1500 */
[----:B------:R-:W4:Y:S04]  /*30d0*/  @!P3 LDG.E.U16 R111, desc[UR26][R8.64] ;  /* 0x0000001a086fb981 */ /* 0x000f28000c1e1500 */
[----:B------:R-:W5:Y:S01]  /*30e0*/  @!P2 LDG.E.U16 R113, desc[UR26][R20.64] ;  /* 0x0000001a1471a981 */ /* 0x000f62000c1e1500 */
[-C--:B------:R-:W-:Y:S01]  /*30f0*/  ISETP.GE.AND P2, PT, R79, R24.reuse, PT ;  /* 0x000000184f00720c */ /* 0x080fe20003f46270 */
[----:B------:R-:W-:Y:S01]  /*3100*/  IMAD.WIDE R12, R105, 0x2, R12 ;  /* 0x00000002690c7825 */ /* 0x000fe200078e020c */
[----:B------:R-:W-:-:S02]  /*3110*/  ISETP.GE.AND P3, PT, R77, R24, PT ;  /* 0x000000184d00720c */ /* 0x000fc40003f66270 */
[-C--:B------:R-:W-:Y:S01]  /*3120*/  ISETP.GE.AND P4, PT, R75, R24.reuse, PT ;  /* 0x000000184b00720c */ /* 0x080fe20003f86270 */
[----:B------:R-:W-:Y:S01]  /*3130*/  IMAD.WIDE R62, R105, 0x2, R62 ;  /* 0x00000002693e7825 */ /* 0x000fe200078e023e */
[-C--:B------:R-:W-:Y:S02]  /*3140*/  ISETP.GE.AND P5, PT, R97, R24.reuse, PT ;  /* 0x000000186100720c */ /* 0x080fe40003fa6270 */
[----:B------:R-:W-:Y:S01]  /*3150*/  PRMT R78, RZ, 0x7610, R78 ;  /* 0x00007610ff4e7816 */ /* 0x000fe2000000004e */
[C---:B------:R-:W-:Y:S01]  /*3160*/  IMAD.WIDE R66, R105.reuse, 0x2, R66 ;  /* 0x0000000269427825 */ /* 0x040fe200078e0242 */
[----:B------:R-:W-:Y:S02]  /*3170*/  PRMT R80, RZ, 0x7610, R80 ;  /* 0x00007610ff507816 */ /* 0x000fe40000000050 */
[----:B------:R-:W-:Y:S01]  /*3180*/  PRMT R82, RZ, 0x7610, R82 ;  /* 0x00007610ff527816 */ /* 0x000fe20000000052 */
[----:B------:R-:W-:Y:S01]  /*3190*/  IMAD.WIDE R64, R105, 0x2, R64 ;  /* 0x0000000269407825 */ /* 0x000fe200078e0240 */
[----:B------:R-:W-:Y:S01]  /*31a0*/  PRMT R84, RZ, 0x7610, R84 ;  /* 0x00007610ff547816 */ /* 0x000fe20000000054 */
[----:B------:R-:W5:Y:S01]  /*31b0*/  @!P2 LDG.E.U16 R78, desc[UR26][R62.64] ;  /* 0x0000001a3e4ea981 */ /* 0x000f62000c1e1500 */
[----:B------:R-:W-:Y:S01]  /*31c0*/  ISETP.GE.AND P2, PT, R87, R24, PT ;  /* 0x000000185700720c */ /* 0x000fe20003f46270 */
[----:B------:R-:W-:-:S02]  /*31d0*/  IMAD.WIDE R4, R105, 0x2, R4 ;  /* 0x0000000269047825 */ /* 0x000fc400078e0204 */
[----:B------:R-:W5:Y:S01]  /*31e0*/  @!P3 LDG.E.U16 R80, desc[UR26][R64.64] ;  /* 0x0000001a4050b981 */ /* 0x000f62000c1e1500 */
[-C--:B------:R-:W-:Y:S01]  /*31f0*/  ISETP.GE.AND P3, PT, R101, R24.reuse, PT ;  /* 0x000000186500720c */ /* 0x080fe20003f66270 */
[----:B------:R-:W-:Y:S02]  /*3200*/  IMAD.WIDE R10, R105, 0x2, R10 ;  /* 0x00000002690a7825 */ /* 0x000fe400078e020a */
[----:B------:R-:W5:Y:S01]  /*3210*/  @!P4 LDG.E.U16 R82, desc[UR26][R66.64] ;  /* 0x0000001a4252c981 */ /* 0x000f62000c1e1500 */
[----:B------:R-:W-:-:S03]  /*3220*/  ISETP.GE.AND P4, PT, R99, R24, PT ;  /* 0x000000186300720c */ /* 0x000fc60003f86270 */
[----:B------:R-:W5:Y:S01]  /*3230*/  @!P5 LDG.E.U16 R84, desc[UR26][R12.64] ;  /* 0x0000001a0c54d981 */ /* 0x000f62000c1e1500 */
[-C--:B------:R-:W-:Y:S01]  /*3240*/  ISETP.GE.AND P5, PT, R85, R24.reuse, PT ;  /* 0x000000185500720c */ /* 0x080fe20003fa6270 */
[C---:B------:R-:W-:Y:S01]  /*3250*/  IMAD.WIDE R6, R105.reuse, 0x2, R6 ;  /* 0x0000000269067825 */ /* 0x040fe200078e0206 */
[----:B------:R-:W-:Y:S02]  /*3260*/  PRMT R86, RZ, 0x7610, R86 ;  /* 0x00007610ff567816 */ /* 0x000fe40000000056 */
[----:B------:R-:W-:Y:S01]  /*3270*/  PRMT R88, RZ, 0x7610, R88 ;  /* 0x00007610ff587816 */ /* 0x000fe20000000058 */
[----:B------:R-:W-:Y:S01]  /*3280*/  IMAD.WIDE R68, R105, 0x2, R68 ;  /* 0x0000000269447825 */ /* 0x000fe200078e0244 */
[----:B------:R-:W-:Y:S02]  /*3290*/  PRMT R90, RZ, 0x7610, R90 ;  /* 0x00007610ff5a7816 */ /* 0x000fe4000000005a */
[----:B------:R-:W-:Y:S01]  /*32a0*/  PRMT R92, RZ, 0x7610, R92 ;  /* 0x00007610ff5c7816 */ /* 0x000fe2000000005c */
[----:B------:R-:W5:Y:S01]  /*32b0*/  @!P2 LDG.E.U16 R86, desc[UR26][R10.64] ;  /* 0x0000001a0a56a981 */ /* 0x000f62000c1e1500 */
[----:B------:R-:W-:-:S03]  /*32c0*/  ISETP.GE.AND P2, PT, R81, R24, PT ;  /* 0x000000185100720c */ /* 0x000fc60003f46270 */
[----:B------:R-:W5:Y:S01]  /*32d0*/  @!P3 LDG.E.U16 R88, desc[UR26][R68.64] ;  /* 0x0000001a4458b981 */ /* 0x000f62000c1e1500 */
[----:B------:R-:W-:-:S03]  /*32e0*/  ISETP.GE.AND P3, PT, R95, R24, PT ;  /* 0x000000185f00720c */ /* 0x000fc60003f66270 */
[----:B------:R-:W5:Y:S01]  /*32f0*/  @!P4 LDG.E.U16 R90, desc[UR26][R6.64] ;  /* 0x0000001a065ac981 */ /* 0x000f62000c1e1500 */
[----:B------:R-:W-:-:S03]  /*3300*/  ISETP.GE.AND P4, PT, R83, R24, PT ;  /* 0x000000185300720c */ /* 0x000fc60003f86270 */
[----:B------:R-:W5:Y:S01]  /*3310*/  @!P5 LDG.E.U16 R92, desc[UR26][R4.64] ;  /* 0x0000001a045cd981 */ /* 0x000f62000c1e1500 */
[----:B------:R-:W-:Y:S01]  /*3320*/  ISETP.GE.AND P5, PT, R103, R24, PT ;  /* 0x000000186700720c */ /* 0x000fe20003fa6270 */
[C---:B------:R-:W-:Y:S01]  /*3330*/  IMAD.WIDE R70, R105.reuse, 0x2, R70 ;  /* 0x0000000269467825 */ /* 0x040fe200078e0246 */
[----:B------:R-:W-:Y:S02]  /*3340*/  PRMT R94, RZ, 0x7610, R94 ;  /* 0x00007610ff5e7816 */ /* 0x000fe4000000005e */
[----:B------:R-:W-:Y:S01]  /*3350*/  PRMT R96, RZ, 0x7610, R96 ;  /* 0x00007610ff607816 */ /* 0x000fe20000000060 */
[C---:B------:R-:W-:Y:S01]  /*3360*/  IMAD.WIDE R16, R105.reuse, 0x2, R16 ;  /* 0x0000000269107825 */ /* 0x040fe200078e0210 */
[----:B------:R-:W-:Y:S02]  /*3370*/  PRMT R98, RZ, 0x7610, R98 ;  /* 0x00007610ff627816 */ /* 0x000fe40000000062 */
[----:B------:R-:W-:Y:S01]  /*3380*/  PRMT R100, RZ, 0x7610, R100 ;  /* 0x00007610ff647816 */ /* 0x000fe20000000064 */
[----:B------:R-:W-:-:S03]  /*3390*/  IMAD.WIDE R18, R105, 0x2, R18 ;  /* 0x0000000269127825 */ /* 0x000fc600078e0212 */
[----:B------:R-:W5:Y:S01]  /*33a0*/  @!P4 LDG.E.U16 R98, desc[UR26][R16.64] ;  /* 0x0000001a1062c981 */ /* 0x000f62000c1e1500 */
[----:B------:R-:W-:-:S03]  /*33b0*/  IMAD.WIDE R22, R105, 0x2, R22 ;  /* 0x0000000269167825 */ /* 0x000fc600078e0216 */
[----:B------:R-:W5:Y:S04]  /*33c0*/  @!P3 LDG.E.U16 R96, desc[UR26][R18.64] ;  /* 0x0000001a1260b981 */ /* 0x000f68000c1e1500 */
[----:B------:R-:W5:Y:S04]  /*33d0*/  @!P2 LDG.E.U16 R94, desc[UR26][R22.64] ;  /* 0x0000001a165ea981 */ /* 0x000f68000c1e1500 */
[----:B------:R-:W5:Y:S01]  /*33e0*/  @!P5 LDG.E.U16 R100, desc[UR26][R70.64] ;  /* 0x0000001a4664d981 */ /* 0x000f62000c1e1500 */
[----:B------:R-:W-:Y:S01]  /*33f0*/  BAR.SYNC.DEFER_BLOCKING 0x0 ;  /* 0x0000000000007b1d */ /* 0x000fe20000010000 */
[----:B------:R-:W-:Y:S01]  /*3400*/  ISETP.GE.AND P2, PT, R36, R24, PT ;  /* 0x000000182400720c */ /* 0x000fe20003f46270 */
[----:B------:R-:W-:Y:S01]  /*3410*/  IMAD.WIDE R56, R73, 0x2, R56 ;  /* 0x0000000249387825 */ /* 0x000fe200078e0238 */
[----:B------:R-:W-:-:S02]  /*3420*/  PRMT R115, RZ, 0x7610, R115 ;  /* 0x00007610ff737816 */ /* 0x000fc40000000073 */
[----:B------:R-:W-:Y:S01]  /*3430*/  PRMT R117, RZ, 0x7610, R117 ;  /* 0x00007610ff757816 */ /* 0x000fe20000000075 */
[C---:B------:R-:W-:Y:S01]  /*3440*/  IMAD.WIDE R52, R73.reuse, 0x2, R52 ;  /* 0x0000000249347825 */ /* 0x040fe200078e0234 */
[----:B------:R-:W-:Y:S02]  /*3450*/  PRMT R119, RZ, 0x7610, R119 ;  /* 0x00007610ff777816 */ /* 0x000fe40000000077 */
[----:B------:R-:W-:Y:S01]  /*3460*/  PRMT R125, RZ, 0x7610, R125 ;  /* 0x00007610ff7d7816 */ /* 0x000fe2000000007d */
[C---:B------:R-:W-:Y:S01]  /*3470*/  IMAD.WIDE R48, R73.reuse, 0x2, R48 ;  /* 0x0000000249307825 */ /* 0x040fe200078e0230 */
[----:B------:R-:W-:Y:S02]  /*3480*/  PRMT R102, RZ, 0x7610, R102 ;  /* 0x00007610ff667816 */ /* 0x000fe40000000066 */
[----:B------:R-:W-:Y:S01]  /*3490*/  PRMT R104, RZ, 0x7610, R104 ;  /* 0x00007610ff687816 */ /* 0x000fe20000000068 */
[----:B------:R-:W-:Y:S01]  /*34a0*/  IMAD.WIDE R44, R73, 0x2, R44 ;  /* 0x00000002492c7825 */ /* 0x000fe200078e022c */
[----:B------:R-:W-:-:S02]  /*34b0*/  PRMT R106, RZ, 0x7610, R106 ;  /* 0x00007610ff6a7816 */ /* 0x000fc4000000006a */
[----:B------:R-:W-:Y:S01]  /*34c0*/  PRMT R108, RZ, 0x7610, R108 ;  /* 0x00007610ff6c7816 */ /* 0x000fe2000000006c */
[C---:B------:R-:W-:Y:S01]  /*34d0*/  IMAD.WIDE R40, R73.reuse, 0x2, R40 ;  /* 0x0000000249287825 */ /* 0x040fe200078e0228 */
[----:B------:R-:W-:Y:S02]  /*34e0*/  PRMT R110, RZ, 0x7610, R110 ;  /* 0x00007610ff6e7816 */ /* 0x000fe4000000006e */
[----:B------:R-:W-:Y:S01]  /*34f0*/  PRMT R112, RZ, 0x7610, R112 ;  /* 0x00007610ff707816 */ /* 0x000fe20000000070 */
[C---:B------:R-:W-:Y:S01]  /*3500*/  IMAD.WIDE R34, R73.reuse, 0x2, R34 ;  /* 0x0000000249227825 */ /* 0x040fe200078e0222 */
[----:B------:R-:W-:Y:S01]  /*3510*/  PRMT R114, RZ, 0x7610, R114 ;  /* 0x00007610ff727816 */ /* 0x000fe20000000072 */
[----:B------:R-:W5:Y:S01]  /*3520*/  @!P2 LDG.E.U16 R115, desc[UR26][R44.64] ;  /* 0x0000001a2c73a981 */ /* 0x000f62000c1e1500 */
[----:B------:R-:W-:Y:S01]  /*3530*/  PRMT R116, RZ, 0x7610, R116 ;  /* 0x00007610ff747816 */ /* 0x000fe20000000074 */
[C---:B------:R-:W-:Y:S02]  /*3540*/  IMAD.WIDE R30, R73.reuse, 0x2, R30 ;  /* 0x00000002491e7825 */ /* 0x040fe400078e021e */
[----:B------:R-:W5:Y:S02]  /*3550*/  @!P2 LDG.E.U16 R117, desc[UR26][R48.64] ;  /* 0x0000001a3075a981 */ /* 0x000f64000c1e1500 */
[----:B------:R-:W-:-:S02]  /*3560*/  IMAD.WIDE R26, R73, 0x2, R26 ;  /* 0x00000002491a7825 */ /* 0x000fc400078e021a */
[----:B------:R-:W5:Y:S02]  /*3570*/  @!P2 LDG.E.U16 R119, desc[UR26][R52.64] ;  /* 0x0000001a3477a981 */ /* 0x000f64000c1e1500 */
[C---:B------:R-:W-:Y:S02]  /*3580*/  IMAD.WIDE R54, R73.reuse, 0x2, R54 ;  /* 0x0000000249367825 */ /* 0x040fe400078e0236 */
[----:B------:R-:W5:Y:S02]  /*3590*/  @!P2 LDG.E.U16 R125, desc[UR26][R56.64] ;  /* 0x0000001a387da981 */ /* 0x000f64000c1e1500 */
        /* <DEDUP_REMOVED lines=12> */
[----:B------:R-:W-:Y:S02]  /*3660*/  IMAD.WIDE R58, R73, 0x2, R58 ;  /* 0x00000002493a7825 */ /* 0x000fe400078e023a */
[----:B------:R-:W5:Y:S04]  /*3670*/  @!P2 LDG.E.U16 R102, desc[UR26][R28.64] ;  /* 0x0000001a1c66a981 */ /* 0x000f68000c1e1500 */
[----:B------:R-:W5:Y:S04]  /*3680*/  @!P2 LDG.E.U16 R116, desc[UR26][R58.64] ;  /* 0x0000001a3a74a981 */ /* 0x000f68000c1e1500 */
[----:B--2---:R0:W-:Y:S04]  /*3690*/  STS.U16 [R74+UR13+0x2000], R107 ;  /* 0x0020006b4a007988 */ /* 0x0041e8000800040d */
[----:B---3--:R1:W-:Y:S04]  /*36a0*/  STS.U16 [R74+UR13+0x2400], R109 ;  /* 0x0024006d4a007988 */ /* 0x0083e8000800040d */
[----:B----4-:R2:W-:Y:S01]  /*36b0*/  STS.U16 [R74+UR13+0x2800], R111 ;  /* 0x0028006f4a007988 */ /* 0x0105e2000800040d */
[----:B0-----:R-:W-:-:S03]  /*36c0*/  PRMT R107, RZ, 0x7610, R107 ;  /* 0x00007610ff6b7816 */ /* 0x001fc6000000006b */
[----:B-----5:R0:W-:Y:S01]  /*36d0*/  STS.U16 [R74+UR13+0x2c00], R113 ;  /* 0x002c00714a007988 */ /* 0x0201e2000800040d */
[----:B-1----:R-:W-:-:S03]  /*36e0*/  PRMT R109, RZ, 0x7610, R109 ;  /* 0x00007610ff6d7816 */ /* 0x002fc6000000006d */
[----:B------:R-:W3:Y:S01]  /*36f0*/  @!P2 LDG.E.U16 R107, desc[UR26][R26.64] ;  /* 0x0000001a1a6ba981 */ /* 0x000ee2000c1e1500 */
[----:B--2---:R-:W-:-:S03]  /*3700*/  PRMT R111, RZ, 0x7610, R111 ;  /* 0x00007610ff6f7816 */ /* 0x004fc6000000006f */
[----:B------:R-:W2:Y:S01]  /*3710*/  @!P2 LDG.E.U16 R109, desc[UR26][R30.64] ;  /* 0x0000001a1e6da981 */ /* 0x000ea2000c1e1500 */
[----:B0-----:R-:W-:-:S03]  /*3720*/  PRMT R113, RZ, 0x7610, R113 ;  /* 0x00007610ff717816 */ /* 0x001fc60000000071 */
[----:B------:R-:W4:Y:S04]  /*3730*/  @!P2 LDG.E.U16 R111, desc[UR26][R34.64] ;  /* 0x0000001a226fa981 */ /* 0x000f28000c1e1500 */
[----:B------:R-:W5:Y:S04]  /*3740*/  @!P2 LDG.E.U16 R113, desc[UR26][R40.64] ;  /* 0x0000001a2871a981 */ /* 0x000f68000c1e1500 */
        /* <DEDUP_REMOVED lines=16> */
[----:B------:R-:W-:-:S04]  /*3850*/  ULEA UR15, UR5, UR13, 0x3 ;  /* 0x0000000d050f7291 */ /* 0x000fc8000f8e18ff */
[----:B------:R-:W-:Y:S01]  /*3860*/  UIADD3 UR15, UPT, UPT, UR15, 0x4000, URZ ;  /* 0x000040000f0f7890 */ /* 0x000fe2000fffe0ff */
[----:B---3--:R0:W-:Y:S04]  /*3870*/  STS.U16 [R74+UR13+0x3000], R107 ;  /* 0x0030006b4a007988 */ /* 0x0081e8000800040d */
[----:B--2---:R0:W-:Y:S04]  /*3880*/  STS.U16 [R74+UR13+0x3200], R109 ;  /* 0x0032006d4a007988 */ /* 0x0041e8000800040d */
[----:B----4-:R0:W-:Y:S04]  /*3890*/  STS.U16 [R74+UR13+0x3400], R111 ;  /* 0x0034006f4a007988 */ /* 0x0101e8000800040d */
[----:B-----5:R0:W-:Y:S04]  /*38a0*/  STS.U16 [R74+UR13+0x3600], R113 ;  /* 0x003600714a007988 */ /* 0x0201e8000800040d */
        /* <DEDUP_REMOVED lines=8> */
[----:B------:R1:W-:Y:S06]  /*3930*/  MEMBAR.ALL.CTA ;  /* 0x0000000000007992 */ /* 0x0003ec0000008000 */
[----:B-1----:R-:W1:Y:S02]  /*3940*/  FENCE.VIEW.ASYNC.S ;  /* 0x00000000000073c6 */ /* 0x002e640000000000 */
[----:B-1----:R-:W-:Y:S06]  /*3950*/  BAR.SYNC.DEFER_BLOCKING 0x0 ;  /* 0x0000000000007b1d */ /* 0x002fec0000010000 */
[----:B------:R-:W-:Y:S05]  /*3960*/  @P0 BRA `(.L_x_9) ;  /* 0x00000000003c0947 */ /* 0x000fea0003800000 */
[----:B------:R-:W-:Y:S01]  /*3970*/  UMOV UR20, UR8 ;  /* 0x0000000800147c82 */ /* 0x000fe20008000000 */
[----:B------:R-:W-:Y:S01]  /*3980*/  UMOV UR21, 0x40004040 ;  /* 0x4000404000157882 */ /* 0x000fe20000000000 */
[----:B------:R-:W-:Y:S01]  /*3990*/  UMOV UR22, UR10 ;  /* 0x0000000a00167c82 */ /* 0x000fe20008000000 */
[----:B------:R-:W-:Y:S01]  /*39a0*/  UMOV UR23, 0x80004020 ;  /* 0x8000402000177882 */ /* 0x000fe20000000000 */
[----:B------:R-:W-:Y:S01]  /*39b0*/  UMOV UR24, 0x0 ;  /* 0x0000000000187882 */ /* 0x000fe20000000000 */
[----:B------:R-:W-:Y:S01]  /*39c0*/  UMOV UR25, 0x4108010 ;  /* 0x0410801000197882 */ /* 0x000fe20000000000 */
[----:B------:R-:W-:Y:S01]  /*39d0*/  UMOV UR6, UR15 ;  /* 0x0000000f00067c82 */ /* 0x000fe20008000000 */
[----:B------:R-:W-:Y:S01]  /*39e0*/  UMOV UR7, URZ ;  /* 0x000000ff00077c82 */ /* 0x000fe20008000000 */
[----:B------:R-:W-:Y:S01]  /*39f0*/  UMOV UR28, 0x0 ;  /* 0x00000000001c7882 */ /* 0x000fe20000000000 */
[----:B------:R-:W-:Y:S01]  /*3a00*/  UMOV UR29, 0x4108010 ;  /* 0x04108010001d7882 */ /* 0x000fe20000000000 */
[----:B------:R1:W-:Y:S01]  /*3a10*/  UTCHMMA gdesc[UR20], gdesc[UR22], tmem[UR12], tmem[UR24], idesc[UR25], UPT ;  /* 0x00ff1816140075ea */ /* 0x0003e2000b80000c */
[----:B------:R-:W-:Y:S01]  /*3a20*/  UMOV UR6, UR6 ;  /* 0x0000000600067c82 */ /* 0x000fe20008000000 */
[----:B------:R1:W-:Y:S01]  /*3a30*/  UTCHMMA gdesc[UR16], gdesc[UR18], tmem[UR12], tmem[UR28], idesc[UR29], UPT ;  /* 0x00ff1c12100075ea */ /* 0x0003e2000b80000c */
[----:B------:R1:W-:Y:S01]  /*3a40*/  UTCBAR [UR6], URZ ;  /* 0x000000ff060073e9 */ /* 0x0003e200080000ff */
[----:B------:R-:W-:-:S02]  /*3a50*/  NOP ;  /* 0x0000000000007918 */ /* 0x000fc40000000000 */
.L_x_9:
[----:B------:R-:W-:Y:S01]  /*3a60*/  UIADD3 UR5, UPT, UPT, UR5, 0x1, URZ ;  /* 0x0000000105057890 */ /* 0x000fe2000fffe0ff */
[----:B------:R-:W-:Y:S02]  /*3a70*/  VIADD R72, R72, 0xffffffff ;  /* 0xffffffff48487836 */ /* 0x000fe40000000000 */
[----:B------:R-:W-:Y:S01]  /*3a80*/  VIADD R24, R24, 0xffffffe0 ;  /* 0xffffffe018187836 */ /* 0x000fe20000000000 */
[----:B------:R-:W-:Y:S02]  /*3a90*/  UISETP.GT.AND UP1, UPT, UR5, 0x1, UPT ;  /* 0x000000010500788c */ /* 0x000fe4000bf24270 */
[----:B------:R-:W-:Y:S02]  /*3aa0*/  ISETP.NE.U32.AND P2, PT, R72, RZ, PT ;  /* 0x000000ff4800720c */ /* 0x000fe40003f45070 */
[----:B-1----:R-:W-:Y:S02]  /*3ab0*/  USEL UR6, URZ, 0x1, !UP1 ;  /* 0x00000001ff067887 */ /* 0x002fe4000c800000 */
[----:B------:R-:W-:-:S02]  /*3ac0*/  USEL UR5, UR5, URZ, !UP1 ;  /* 0x000000ff05057287 */ /* 0x000fc4000c800000 */
[----:B------:R-:W-:-:S03]  /*3ad0*/  ULOP3.LUT UR7, UR4, UR6, URZ, 0x3c, !UPT ;  /* 0x0000000604077292 */ /* 0x000fc6000f8e3cff */
[----:B------:R-:W-:-:S04]  /*3ae0*/  UMOV UR6, UR4 ;  /* 0x0000000400067c82 */ /* 0x000fc80008000000 */
[----:B------:R-:W-:Y:S01]  /*3af0*/  UMOV UR4, UR7 ;  /* 0x0000000700047c82 */ /* 0x000fe20008000000 */
[----:B------:R-:W-:Y:S05]  /*3b00*/  @P2 BRA `(.L_x_10) ;  /* 0xfffffff400282947 */ /* 0x000fea000383ffff */
.L_x_7:
[----:B------:R-:W1:Y:S01]  /*3b10*/  S2R R38, SR_CgaCtaId ;  /* 0x0000000000267919 */ /* 0x000e620000008800 */
[----:B------:R-:W-:-:S13]  /*3b20*/  ISETP.GE.AND P0, PT, R76, 0x20, PT ;  /* 0x000000204c00780c */ /* 0x000fda0003f06270 */
[----:B------:R-:W-:Y:S05]  /*3b30*/  @!P0 BRA `(.L_x_11) ;  /* 0x0000000000108947 */ /* 0x000fea0003800000 */
[----:B------:R-:W-:-:S06]  /*3b40*/  USHF.L.U32 UR6, UR6, 0x1f, URZ ;  /* 0x0000001f06067899 */ /* 0x000fcc00080006ff */
[----:B------:R-:W-:-:S04]  /*3b50*/  IMAD.U32 R4, RZ, RZ, UR6 ;  /* 0x00000006ff047e24 */ /* 0x000fc8000f8e00ff */
[----:B------:R-:W2:Y:S02]  /*3b60*/  SYNCS.PHASECHK.TRANS64.TRYWAIT P0, [UR15], R4 ;  /* 0x00000004ff0075a7 */ /* 0x000ea4000800110f */
[----:B--2---:R-:W-:Y:S05]  /*3b70*/  @!P0 BRA `(.L_x_12) ;  /* 0x0000001000cc8947 */ /* 0x004fea0003800000 */
.L_x_11:
[----:B------:R-:W-:Y:S01]  /*3b80*/  BAR.SYNC.DEFER_BLOCKING 0x0 ;  /* 0x0000000000007b1d */ /* 0x000fe20000010000 */
[C---:B------:R-:W-:Y:S02]  /*3b90*/  IMAD.SHL.U32 R36, R0.reuse, 0x80, RZ ;  /* 0x0000008000247824 */ /* 0x040fe400078e00ff */
[C---:B------:R-:W-:Y:S02]  /*3ba0*/  IMAD.SHL.U32 R40, R0.reuse, 0x10, RZ ;  /* 0x0000001000287824 */ /* 0x040fe400078e00ff */
[----:B------:R-:W-:Y:S01]  /*3bb0*/  IMAD.SHL.U32 R0, R0, 0x8, RZ ;  /* 0x0000000800007824 */ /* 0x000fe200078e00ff */
[----:B------:R-:W-:Y:S01]  /*3bc0*/  LOP3.LUT R39, R36, 0x800, RZ, 0xc0, !PT ;  /* 0x0000080024277812 */ /* 0x000fe200078ec0ff */
[----:B0-----:R-:W0:Y:S01]  /*3bd0*/  LDCU.128 UR8, c[0x0][0x390] ;  /* 0x00007200ff0877ac */ /* 0x001e220008000c00 */
[----:B------:R-:W-:Y:S01]  /*3be0*/  LOP3.LUT R36, R40, 0xf0, RZ, 0xc0, !PT ;  /* 0x000000f028247812 */ /* 0x000fe200078ec0ff */
[----:B-1----:R-:W-:Y:S01]  /*3bf0*/  IMAD.SHL.U32 R38, R38, 0x40, RZ ;  /* 0x0000004026267824 */ /* 0x002fe200078e00ff */
[----:B------:R-:W-:Y:S01]  /*3c00*/  LOP3.LUT R0, R0, 0x300, RZ, 0xc0, !PT ;  /* 0x0000030000007812 */ /* 0x000fe200078ec0ff */
[----:B------:R-:W1:Y:S01]  /*3c10*/  LDCU UR4, c[0x0][0x3b4] ;  /* 0x00007680ff0477ac */ /* 0x000e620008000800 */
[----:B------:R-:W-:-:S02]  /*3c20*/  IADD3 R39, PT, PT, R36, UR13, R39 ;  /* 0x0000000d24277c10 */ /* 0x000fc4000fffe027 */
[----:B------:R-:W-:-:S03]  /*3c30*/  LOP3.LUT R37, R37, 0x40, R38, 0xf8, !PT ;  /* 0x0000004025257812 */ /* 0x000fc600078ef826 */
[----:B------:R-:W-:Y:S01]  /*3c40*/  IMAD.IADD R44, R0, 0x1, R39 ;  /* 0x00000001002c7824 */ /* 0x000fe200078e0227 */
[----:B------:R-:W-:-:S04]  /*3c50*/  LOP3.LUT R2, R37, R2, RZ, 0xfc, !PT ;  /* 0x0000000225027212 */ /* 0x000fc800078efcff */
[----:B------:R-:W-:Y:S01]  /*3c60*/  LOP3.LUT R0, R2, 0x2, RZ, 0xfc, !PT ;  /* 0x0000000202007812 */ /* 0x000fe200078efcff */
[----:B------:R-:W2:Y:S02]  /*3c70*/  @!P1 SYNCS.CCTL.IV [UR13+0x4000] ;  /* 0x00400000ff0099b1 */ /* 0x000ea4000800000d */
[----:B--2---:R-:W-:Y:S01]  /*3c80*/  BAR.SYNC.DEFER_BLOCKING 0x0 ;  /* 0x0000000000007b1d */ /* 0x004fe20000010000 */
[C---:B0-----:R-:W-:Y:S01]  /*3c90*/  ISETP.GE.AND P0, PT, R3.reuse, UR10, PT ;  /* 0x0000000a03007c0c */ /* 0x041fe2000bf06270 */
[----:B-1----:R-:W-:-:S03]  /*3ca0*/  IMAD R3, R3, UR4, RZ ;  /* 0x0000000403037c24 */ /* 0x002fc6000f8e02ff */
[----:B------:R-:W-:Y:S02]  /*3cb0*/  ISETP.LT.AND P5, PT, R0, UR11, !P0 ;  /* 0x0000000b00007c0c */ /* 0x000fe4000c7a1270 */
[C---:B------:R-:W-:Y:S01]  /*3cc0*/  LOP3.LUT R0, R2.reuse, 0x8, RZ, 0xfc, !PT ;  /* 0x0000000802007812 */ /* 0x040fe200078efcff */
[----:B------:R-:W-:Y:S01]  /*3cd0*/  LDTM.16dp32bit_t0_t15.x32 R4, tmem[UR14] ;  /* 0x0000000e000479ee */ /* 0x000fe20008a80000 */
[----:B------:R-:W0:Y:S01]  /*3ce0*/  LDTM.16dp32bit_t16_t31.x32 R4, tmem[UR14+0x20] ;  /* 0x0000200e000479ee */ /* 0x000e220008aa0000 */
[----:B------:R-:W-:Y:S02]  /*3cf0*/  ISETP.LT.AND P6, PT, R2, UR11, !P0 ;  /* 0x0000000b02007c0c */ /* 0x000fe4000c7c1270 */
[----:B------:R-:W-:Y:S01]  /*3d00*/  ISETP.LT.AND P2, PT, R0, UR11, !P0 ;  /* 0x0000000b00007c0c */ /* 0x000fe2000c741270 */
[----:B------:R-:W1:Y:S01]  /*3d10*/  @!P1 SYNCS.CCTL.IV [UR13+0x4008] ;  /* 0x00400800ff0099b1 */ /* 0x000e62000800000d */
[----:B------:R-:W-:Y:S01]  /*3d20*/  NOP ;  /* 0x0000000000007918 */ /* 0x000fe20000000000 */
[----:B------:R-:W-:-:S04]  /*3d30*/  LEA R0, P1, R3, UR8, 0x1 ;  /* 0x0000000803007c11 */ /* 0x000fc8000f8208ff */
[----:B------:R-:W-:Y:S02]  /*3d40*/  LEA.HI.X.SX32 R3, R3, UR9, 0x1, P1 ;  /* 0x0000000903037c11 */ /* 0x000fe400088f0eff */
[----:B0-----:R-:W-:Y:S02]  /*3d50*/  F2FP.F16.F32.PACK_AB R39, R19, R17 ;  /* 0x000000111327723e */ /* 0x001fe400000000ff */
[----:B------:R-:W0:Y:S01]  /*3d60*/  LDC R17, c[0x0][0x3b8] ;  /* 0x0000ee00ff117b82 */ /* 0x000e220000000800 */
[----:B------:R-:W-:Y:S02]  /*3d70*/  F2FP.F16.F32.PACK_AB R4, R6, R4 ;  /* 0x000000040604723e */ /* 0x000fe400000000ff */
[----:B------:R-:W-:Y:S02]  /*3d80*/  F2FP.F16.F32.PACK_AB R36, R7, R5 ;  /* 0x000000050724723e */ /* 0x000fe400000000ff */
[----:B------:R-:W-:Y:S02]  /*3d90*/  F2FP.F16.F32.PACK_AB R5, R10, R8 ;  /* 0x000000080a05723e */ /* 0x000fe400000000ff */
[----:B------:R-:W-:-:S02]  /*3da0*/  F2FP.F16.F32.PACK_AB R37, R11, R9 ;  /* 0x000000090b25723e */ /* 0x000fc400000000ff */
[----:B------:R-:W-:Y:S02]  /*3db0*/  F2FP.F16.F32.PACK_AB R6, R14, R12 ;  /* 0x0000000c0e06723e */ /* 0x000fe400000000ff */
[----:B------:R-:W-:Y:S02]  /*3dc0*/  F2FP.F16.F32.PACK_AB R38, R15, R13 ;  /* 0x0000000d0f26723e */ /* 0x000fe400000000ff */
[----:B------:R-:W-:Y:S02]  /*3dd0*/  F2FP.F16.F32.PACK_AB R7, R18, R16 ;  /* 0x000000101207723e */ /* 0x000fe400000000ff */
[C---:B------:R-:W-:Y:S01]  /*3de0*/  LOP3.LUT R12, R2.reuse, 0x6, RZ, 0xfc, !PT ;  /* 0x00000006020c7812 */ /* 0x040fe200078efcff */
[----:B-1----:R1:W-:Y:S01]  /*3df0*/  STS.128 [R44+0x400], R36 ;  /* 0x000400242c007388 */ /* 0x0023e20000000c00 */
[----:B------:R-:W-:Y:S02]  /*3e00*/  LOP3.LUT R13, R2, 0x4, RZ, 0xfc, !PT ;  /* 0x00000004020d7812 */ /* 0x000fe400078efcff */
[----:B------:R-:W-:Y:S01]  /*3e10*/  ISETP.LT.AND P3, PT, R12, UR11, !P0 ;  /* 0x0000000b0c007c0c */ /* 0x000fe2000c761270 */
[----:B------:R0:W-:Y:S01]  /*3e20*/  STS.128 [R44], R4 ;  /* 0x000000042c007388 */ /* 0x0001e20000000c00 */
[----:B------:R-:W-:-:S02]  /*3e30*/  ISETP.LT.AND P4, PT, R13, UR11, !P0 ;  /* 0x0000000b0d007c0c */ /* 0x000fc4000c781270 */
[----:B------:R-:W-:Y:S01]  /*3e40*/  LOP3.LUT R16, R40, 0x7f0, RZ, 0xc0, !PT ;  /* 0x000007f028107812 */ /* 0x000fe200078ec0ff */
[----:B------:R-:W-:Y:S01]  /*3e50*/  BAR.SYNC.DEFER_BLOCKING 0x0 ;  /* 0x0000000000007b1d */ /* 0x000fe20000010000 */
[----:B------:R-:W-:Y:S02]  /*3e60*/  F2FP.F16.F32.PACK_AB R40, R23, R21 ;  /* 0x000000151728723e */ /* 0x000fe400000000ff */
[----:B------:R-:W-:Y:S02]  /*3e70*/  F2FP.F16.F32.PACK_AB R41, R27, R25 ;  /* 0x000000191b29723e */ /* 0x000fe400000000ff */
[----:B------:R-:W-:Y:S02]  /*3e80*/  F2FP.F16.F32.PACK_AB R42, R31, R29 ;  /* 0x0000001d1f2a723e */ /* 0x000fe400000000ff */
[----:B------:R-:W-:Y:S02]  /*3e90*/  F2FP.F16.F32.PACK_AB R43, R35, R33 ;  /* 0x00000021232b723e */ /* 0x000fe400000000ff */
[----:B-1----:R-:W-:-:S02]  /*3ea0*/  F2FP.F16.F32.PACK_AB R36, R22, R20 ;  /* 0x000000141624723e */ /* 0x002fc400000000ff */
[----:B------:R-:W-:Y:S01]  /*3eb0*/  F2FP.F16.F32.PACK_AB R37, R26, R24 ;  /* 0x000000181a25723e */ /* 0x000fe200000000ff */
[----:B0-----:R-:W-:Y:S01]  /*3ec0*/  IMAD R4, R2, R17, RZ ;  /* 0x0000001102047224 */ /* 0x001fe200078e02ff */
[----:B------:R-:W-:Y:S02]  /*3ed0*/  F2FP.F16.F32.PACK_AB R38, R30, R28 ;  /* 0x0000001c1e26723e */ /* 0x000fe400000000ff */
[----:B------:R-:W-:Y:S01]  /*3ee0*/  F2FP.F16.F32.PACK_AB R39, R34, R32 ;  /* 0x000000202227723e */ /* 0x000fe200000000ff */
[C---:B------:R-:W-:Y:S01]  /*3ef0*/  IMAD R18, R17.reuse, 0x2, R4 ;  /* 0x0000000211127824 */ /* 0x040fe200078e0204 */
[----:B------:R-:W-:Y:S02]  /*3f00*/  LEA R12, P1, R4, R0, 0x1 ;  /* 0x00000000040c7211 */ /* 0x000fe400078208ff */
[----:B------:R-:W-:Y:S01]  /*3f10*/  LOP3.LUT R21, R2, 0xc, RZ, 0xfc, !PT ;  /* 0x0000000c02157812 */ /* 0x000fe200078efcff */
[----:B------:R-:W-:Y:S01]  /*3f20*/  IMAD R20, R17, 0x2, R18 ;  /* 0x0000000211147824 */ /* 0x000fe200078e0212 */
[----:B------:R-:W-:-:S02]  /*3f30*/  LEA.HI.X.SX32 R13, R4, R3, 0x1, P1 ;  /* 0x00000003040d7211 */ /* 0x000fc400008f0eff */
[-C--:B------:R-:W-:Y:S01]  /*3f40*/  LEA R14, P1, R18, R0.reuse, 0x1 ;  /* 0x00000000120e7211 */ /* 0x080fe200078208ff */
[----:B------:R-:W0:Y:S01]  /*3f50*/  LDS.128 R8, [R16+UR13] ;  /* 0x0000000d10087984 */ /* 0x000e220008000c00 */
[----:B------:R-:W-:Y:S01]  /*3f60*/  LOP3.LUT R4, R2, 0xa, RZ, 0xfc, !PT ;  /* 0x0000000a02047812 */ /* 0x000fe200078efcff */
[C---:B------:R-:W-:Y:S01]  /*3f70*/  IMAD R22, R17.reuse, 0x2, R20 ;  /* 0x0000000211167824 */ /* 0x040fe200078e0214 */
[----:B------:R-:W-:Y:S02]  /*3f80*/  LEA.HI.X.SX32 R15, R18, R3, 0x1, P1 ;  /* 0x00000003120f7211 */ /* 0x000fe400008f0eff */
[----:B------:R-:W-:Y:S01]  /*3f90*/  ISETP.LT.AND P1, PT, R4, UR11, !P0 ;  /* 0x0000000b04007c0c */ /* 0x000fe2000c721270 */
[C---:B------:R-:W-:Y:S01]  /*3fa0*/  IMAD R24, R17.reuse, 0x2, R22 ;  /* 0x0000000211187824 */ /* 0x040fe200078e0216 */
[----:B------:R-:W-:Y:S01]  /*3fb0*/  LDS.128 R4, [R16+UR13+0x800] ;  /* 0x0008000d10047984 */ /* 0x000fe20008000c00 */
[----:B------:R-:W-:Y:S02]  /*3fc0*/  LOP3.LUT R25, R2, 0x14, RZ, 0xfc, !PT ;  /* 0x0000001402197812 */ /* 0x000fe400078efcff */
[----:B------:R-:W-:Y:S01]  /*3fd0*/  IMAD R26, R17, 0x2, R24 ;  /* 0x00000002111a7824 */ /* 0x000fe200078e0218 */
[----:B------:R-:W-:Y:S06]  /*3fe0*/  BAR.SYNC.DEFER_BLOCKING 0x0 ;  /* 0x0000000000007b1d */ /* 0x000fec0000010000 */
[----:B------:R-:W-:Y:S04]  /*3ff0*/  STS.128 [R44], R36 ;  /* 0x000000242c007388 */ /* 0x000fe80000000c00 */
[----:B------:R-:W-:Y:S01]  /*4000*/  STS.128 [R44+0x400], R40 ;  /* 0x000400282c007388 */ /* 0x000fe20000000c00 */
[----:B0-----:R-:W-:Y:S01]  /*4010*/  PRMT R19, R8, 0x7632, R19 ;  /* 0x0000763208137816 */ /* 0x001fe20000000013 */
[----:B------:R-:W-:Y:S06]  /*4020*/  BAR.SYNC.DEFER_BLOCKING 0x0 ;  /* 0x0000000000007b1d */ /* 0x000fec0000010000 */
[----:B------:R0:W-:Y:S01]  /*4030*/  @P6 STG.E.U16 desc[UR26][R12.64], R8 ;  /* 0x000000080c006986 */ /* 0x0001e2000c10151a */
[----:B------:R-:W-:-:S03]  /*4040*/  LEA R18, P6, R20, R0, 0x1 ;  /* 0x0000000014127211 */ /* 0x000fc600078c08ff */
[----:B------:R1:W-:Y:S01]  /*4050*/  @P5 STG.E.U16 desc[UR26][R14.64], R19 ;  /* 0x000000130e005986 */ /* 0x0003e2000c10151a */
[----:B------:R-:W-:Y:S02]  /*4060*/  ISETP.LT.AND P5, PT, R21, UR11, !P0 ;  /* 0x0000000b15007c0c */ /* 0x000fe4000c7a1270 */
[C---:B------:R-:W-:Y:S01]  /*4070*/  LOP3.LUT R21, R2.reuse, 0xe, RZ, 0xfc, !PT ;  /* 0x0000000e02157812 */ /* 0x040fe200078efcff */
[----:B------:R-:W2:Y:S01]  /*4080*/  LDS.128 R12, [R16+UR13] ;  /* 0x0000000d100c7984 */ /* 0x000ea20008000c00 */
[----:B0-----:R-:W-:Y:S02]  /*4090*/  LOP3.LUT R8, R2, 0x10, RZ, 0xfc, !PT ;  /* 0x0000001002087812 */ /* 0x001fe400078efcff */
[----:B-1----:R-:W-:Y:S02]  /*40a0*/  LEA.HI.X.SX32 R19, R20, R3, 0x1, P6 ;  /* 0x0000000314137211 */ /* 0x002fe400030f0eff */
[----:B------:R-:W-:-:S03]  /*40b0*/  LEA R20, P6, R22, R0, 0x1 ;  /* 0x0000000016147211 */ /* 0x000fc600078c08ff */
[----:B------:R0:W-:Y:S01]  /*40c0*/  @P4 STG.E.U16 desc[UR26][R18.64], R9 ;  /* 0x0000000912004986 */ /* 0x0001e2000c10151a */
[----:B------:R-:W-:Y:S02]  /*40d0*/  ISETP.LT.AND P4, PT, R21, UR11, !P0 ;  /* 0x0000000b15007c0c */ /* 0x000fe4000c781270 */
[----:B------:R-:W-:Y:S02]  /*40e0*/  LEA.HI.X.SX32 R21, R22, R3, 0x1, P6 ;  /* 0x0000000316157211 */ /* 0x000fe400030f0eff */
[----:B------:R-:W-:-:S04]  /*40f0*/  LEA R22, P6, R24, R0, 0x1 ;  /* 0x0000000018167211 */ /* 0x000fc800078c08ff */
[----:B------:R-:W-:Y:S01]  /*4100*/  LEA.HI.X.SX32 R23, R24, R3, 0x1, P6 ;  /* 0x0000000318177211 */ /* 0x000fe200030f0eff */
[----:B------:R-:W-:Y:S01]  /*4110*/  IMAD R24, R17, 0x2, R26 ;  /* 0x0000000211187824 */ /* 0x000fe200078e021a */
[----:B0-----:R-:W-:Y:S02]  /*4120*/  PRMT R19, R9, 0x7632, R19 ;  /* 0x0000763209137816 */ /* 0x001fe40000000013 */
[----:B------:R-:W-:-:S03]  /*4130*/  LOP3.LUT R18, R2, 0x12, RZ, 0xfc, !PT ;  /* 0x0000001202127812 */ /* 0x000fc600078efcff */
[----:B------:R0:W-:Y:S01]  /*4140*/  @P3 STG.E.U16 desc[UR26][R20.64], R19 ;  /* 0x0000001314003986 */ /* 0x0001e2000c10151a */
[----:B------:R-:W-:Y:S02]  /*4150*/  ISETP.LT.AND P3, PT, R8, UR11, !P0 ;  /* 0x0000000b08007c0c */ /* 0x000fe4000c761270 */
[-C--:B------:R-:W-:Y:S01]  /*4160*/  LEA R8, P6, R26, R0.reuse, 0x1 ;  /* 0x000000001a087211 */ /* 0x080fe200078c08ff */
[----:B------:R1:W-:Y:S01]  /*4170*/  @P2 STG.E.U16 desc[UR26][R22.64], R10 ;  /* 0x0000000a16002986 */ /* 0x0003e2000c10151a */
[----:B------:R-:W-:Y:S02]  /*4180*/  ISETP.LT.AND P2, PT, R18, UR11, !P0 ;  /* 0x0000000b12007c0c */ /* 0x000fe4000c741270 */
[----:B------:R-:W-:Y:S01]  /*4190*/  LEA.HI.X.SX32 R9, R26, R3, 0x1, P6 ;  /* 0x000000031a097211 */ /* 0x000fe200030f0eff */
[----:B------:R-:W-:Y:S01]  /*41a0*/  IMAD R26, R17, 0x2, R24 ;  /* 0x00000002111a7824 */ /* 0x000fe200078e0218 */
[----:B------:R-:W-:Y:S02]  /*41b0*/  LEA R18, P6, R24, R0, 0x1 ;  /* 0x0000000018127211 */ /* 0x000fe400078c08ff */
[----:B0-----:R-:W-:-:S02]  /*41c0*/  LOP3.LUT R21, R2, 0x16, RZ, 0xfc, !PT ;  /* 0x0000001602157812 */ /* 0x001fc400078efcff */
[----:B------:R-:W-:Y:S02]  /*41d0*/  LEA.HI.X.SX32 R19, R24, R3, 0x1, P6 ;  /* 0x0000000318137211 */ /* 0x000fe400030f0eff */
[----:B-1----:R-:W-:Y:S01]  /*41e0*/  PRMT R23, R10, 0x7632, R23 ;  /* 0x000076320a177816 */ /* 0x002fe20000000017 */
[----:B------:R-:W-:Y:S01]  /*41f0*/  IMAD R10, R17, 0x2, R26 ;  /* 0x00000002110a7824 */ /* 0x000fe200078e021a */
[----:B------:R-:W-:-:S03]  /*4200*/  LEA R20, P6, R26, R0, 0x1 ;  /* 0x000000001a147211 */ /* 0x000fc600078c08ff */
[----:B------:R0:W-:Y:S01]  /*4210*/  @P1 STG.E.U16 desc[UR26][R8.64], R23 ;  /* 0x0000001708001986 */ /* 0x0001e2000c10151a */
[----:B------:R-:W-:Y:S01]  /*4220*/  IMAD R24, R17, 0x2, R10 ;  /* 0x0000000211187824 */ /* 0x000fe200078e020a */
[----:B------:R-:W-:Y:S02]  /*4230*/  ISETP.LT.AND P1, PT, R25, UR11, !P0 ;  /* 0x0000000b19007c0c */ /* 0x000fe4000c721270 */
[----:B------:R1:W-:Y:S01]  /*4240*/  @P5 STG.E.U16 desc[UR26][R18.64], R11 ;  /* 0x0000000b12005986 */ /* 0x0003e2000c10151a */
[----:B------:R-:W-:Y:S02]  /*4250*/  ISETP.LT.AND P5, PT, R21, UR11, !P0 ;  /* 0x0000000b15007c0c */ /* 0x000fe4000c7a1270 */
[----:B------:R-:W-:Y:S02]  /*4260*/  LEA.HI.X.SX32 R21, R26, R3, 0x1, P6 ;  /* 0x000000031a157211 */ /* 0x000fe400030f0eff */
[----:B------:R-:W-:Y:S02]  /*4270*/  LEA R22, P6, R10, R0, 0x1 ;  /* 0x000000000a167211 */ /* 0x000fe400078c08ff */
[----:B0-----:R-:W-:-:S02]  /*4280*/  PRMT R9, R11, 0x7632, R9 ;  /* 0x000076320b097816 */ /* 0x001fc40000000009 */
[----:B------:R-:W-:Y:S02]  /*4290*/  LOP3.LUT R8, R2, 0x18, RZ, 0xfc, !PT ;  /* 0x0000001802087812 */ /* 0x000fe400078efcff */
[----:B------:R-:W-:Y:S01]  /*42a0*/  LEA.HI.X.SX32 R23, R10, R3, 0x1, P6 ;  /* 0x000000030a177211 */ /* 0x000fe200030f0eff */
[----:B------:R0:W-:Y:S01]  /*42b0*/  @P4 STG.E.U16 desc[UR26][R20.64], R9 ;  /* 0x0000000914004986 */ /* 0x0001e2000c10151a */
[----:B------:R-:W-:Y:S01]  /*42c0*/  ISETP.LT.AND P4, PT, R8, UR11, !P0 ;  /* 0x0000000b08007c0c */ /* 0x000fe2000c781270 */
[----:B-1----:R-:W-:Y:S01]  /*42d0*/  IMAD R18, R17, 0x2, R24 ;  /* 0x0000000211127824 */ /* 0x002fe200078e0218 */
[----:B------:R-:W-:Y:S01]  /*42e0*/  LEA R8, P6, R24, R0, 0x1 ;  /* 0x0000000018087211 */ /* 0x000fe200078c08ff */
[----:B--2---:R1:W-:Y:S01]  /*42f0*/  @P3 STG.E.U16 desc[UR26][R22.64], R12 ;  /* 0x0000000c16003986 */ /* 0x0043e2000c10151a */
[----:B------:R-:W-:Y:S02]  /*4300*/  LOP3.LUT R10, R2, 0x1a, RZ, 0xfc, !PT ;  /* 0x0000001a020a7812 */ /* 0x000fe400078efcff */
[----:B------:R-:W-:-:S02]  /*4310*/  PRMT R11, R12, 0x7632, R11 ;  /* 0x000076320c0b7816 */ /* 0x000fc4000000000b */
[----:B------:R-:W-:Y:S02]  /*4320*/  ISETP.LT.AND P3, PT, R10, UR11, !P0 ;  /* 0x0000000b0a007c0c */ /* 0x000fe4000c761270 */
[----:B------:R-:W-:Y:S01]  /*4330*/  LOP3.LUT R19, R2, 0x1c, RZ, 0xfc, !PT ;  /* 0x0000001c02137812 */ /* 0x000fe200078efcff */
[C---:B0-----:R-:W-:Y:S01]  /*4340*/  IMAD R20, R17.reuse, 0x2, R18 ;  /* 0x0000000211147824 */ /* 0x041fe200078e0212 */
[----:B------:R-:W-:Y:S02]  /*4350*/  LEA.HI.X.SX32 R9, R24, R3, 0x1, P6 ;  /* 0x0000000318097211 */ /* 0x000fe400030f0eff */
[----:B------:R-:W-:Y:S01]  /*4360*/  LEA R10, P6, R18, R0, 0x1 ;  /* 0x00000000120a7211 */ /* 0x000fe200078c08ff */
[----:B-1----:R-:W-:Y:S02]  /*4370*/  IMAD R12, R17, 0x2, R20 ;  /* 0x00000002110c7824 */ /* 0x002fe400078e0214 */
[----:B------:R0:W-:Y:S01]  /*4380*/  @P2 STG.E.U16 desc[UR26][R8.64], R11 ;  /* 0x0000000b08002986 */ /* 0x0001e2000c10151a */
[----:B------:R-:W-:Y:S01]  /*4390*/  ISETP.LT.AND P2, PT, R19, UR11, !P0 ;  /* 0x0000000b13007c0c */ /* 0x000fe2000c741270 */
[----:B------:R-:W-:Y:S01]  /*43a0*/  IMAD R22, R17, 0x2, R12 ;  /* 0x0000000211167824 */ /* 0x000fe200078e020c */
[----:B------:R-:W-:-:S02]  /*43b0*/  LOP3.LUT R19, R2, 0x1e, RZ, 0xfc, !PT ;  /* 0x0000001e02137812 */ /* 0x000fc400078efcff */
[-C--:B0-----:R-:W-:Y:S02]  /*43c0*/  LEA.HI.X.SX32 R11, R18, R3.reuse, 0x1, P6 ;  /* 0x00000003120b7211 */ /* 0x081fe400030f0eff */
[CC--:B------:R-:W-:Y:S02]  /*43d0*/  LEA R18, P6, R20.reuse, R0.reuse, 0x1 ;  /* 0x0000000014127211 */ /* 0x0c0fe400078c08ff */
[----:B------:R-:W-:Y:S01]  /*43e0*/  PRMT R9, R13, 0x7632, R9 ;  /* 0x000076320d097816 */ /* 0x000fe20000000009 */
[----:B------:R0:W-:Y:S01]  /*43f0*/  @P1 STG.E.U16 desc[UR26][R10.64], R13 ;  /* 0x0000000d0a001986 */ /* 0x0001e2000c10151a */
[----:B------:R-:W-:Y:S02]  /*4400*/  ISETP.LT.AND P1, PT, R19, UR11, !P0 ;  /* 0x0000000b13007c0c */ /* 0x000fe4000c721270 */
[----:B------:R-:W-:Y:S02]  /*4410*/  LEA.HI.X.SX32 R19, R20, R3, 0x1, P6 ;  /* 0x0000000314137211 */ /* 0x000fe400030f0eff */
[----:B------:R-:W-:-:S02]  /*4420*/  LEA R20, P6, R12, R0, 0x1 ;  /* 0x000000000c147211 */ /* 0x000fc400078c08ff */
[----:B------:R-:W-:Y:S01]  /*4430*/  LOP3.LUT R8, R2, 0x20, RZ, 0xfc, !PT ;  /* 0x0000002002087812 */ /* 0x000fe200078efcff */
[----:B------:R1:W-:Y:S01]  /*4440*/  @P5 STG.E.U16 desc[UR26][R18.64], R9 ;  /* 0x0000000912005986 */ /* 0x0003e2000c10151a */
[----:B------:R-:W-:Y:S01]  /*4450*/  LEA.HI.X.SX32 R21, R12, R3, 0x1, P6 ;  /* 0x000000030c157211 */ /* 0x000fe200030f0eff */
[----:B------:R-:W-:Y:S01]  /*4460*/  IMAD R12, R17, 0x2, R22 ;  /* 0x00000002110c7824 */ /* 0x000fe200078e0216 */
[----:B------:R-:W-:Y:S02]  /*4470*/  ISETP.LT.AND P5, PT, R8, UR11, !P0 ;  /* 0x0000000b08007c0c */ /* 0x000fe4000c7a1270 */
[----:B------:R-:W-:Y:S01]  /*4480*/  LEA R8, P6, R22, R0, 0x1 ;  /* 0x0000000016087211 */ /* 0x000fe200078c08ff */
[----:B------:R2:W-:Y:S01]  /*4490*/  @P4 STG.E.U16 desc[UR26][R20.64], R14 ;  /* 0x0000000e14004986 */ /* 0x0005e2000c10151a */
[----:B0-----:R-:W-:Y:S02]  /*44a0*/  LOP3.LUT R10, R2, 0x22, RZ, 0xfc, !PT ;  /* 0x00000022020a7812 */ /* 0x001fe400078efcff */
[----:B------:R-:W-:-:S02]  /*44b0*/  PRMT R11, R14, 0x7632, R11 ;  /* 0x000076320e0b7816 */ /* 0x000fc4000000000b */
[----:B------:R-:W-:Y:S01]  /*44c0*/  ISETP.LT.AND P4, PT, R10, UR11, !P0 ;  /* 0x0000000b0a007c0c */ /* 0x000fe2000c781270 */
[C---:B-1----:R-:W-:Y:S01]  /*44d0*/  IMAD R18, R17.reuse, 0x2, R12 ;  /* 0x0000000211127824 */ /* 0x042fe200078e020c */
[----:B------:R-:W-:Y:S02]  /*44e0*/  LEA.HI.X.SX32 R9, R22, R3, 0x1, P6 ;  /* 0x0000000316097211 */ /* 0x000fe400030f0eff */
[----:B------:R-:W-:Y:S02]  /*44f0*/  LEA R10, P6, R12, R0, 0x1 ;  /* 0x000000000c0a7211 */ /* 0x000fe400078c08ff */
[----:B------:R-:W-:Y:S01]  /*4500*/  LOP3.LUT R13, R2, 0x24, RZ, 0xfc, !PT ;  /* 0x00000024020d7812 */ /* 0x000fe200078efcff */
[----:B------:R0:W-:Y:S01]  /*4510*/  @P3 STG.E.U16 desc[UR26][R8.64], R11 ;  /* 0x0000000b08003986 */ /* 0x0001e2000c10151a */
[----:B--2---:R-:W-:Y:S02]  /*4520*/  IMAD R14, R17, 0x2, R18 ;  /* 0x00000002110e7824 */ /* 0x004fe400078e0212 */
[----:B------:R-:W-:-:S02]  /*4530*/  ISETP.LT.AND P3, PT, R13, UR11, !P0 ;  /* 0x0000000b0d007c0c */ /* 0x000fc4000c761270 */
[----:B------:R-:W-:Y:S02]  /*4540*/  LOP3.LUT R13, R2, 0x26, RZ, 0xfc, !PT ;  /* 0x00000026020d7812 */ /* 0x000fe400078efcff */
[-C--:B0-----:R-:W-:Y:S01]  /*4550*/  LEA.HI.X.SX32 R11, R12, R3.reuse, 0x1, P6 ;  /* 0x000000030c0b7211 */ /* 0x081fe200030f0eff */
[----:B------:R-:W-:Y:S01]  /*4560*/  IMAD R8, R17, 0x2, R14 ;  /* 0x0000000211087824 */ /* 0x000fe200078e020e */
[----:B------:R-:W-:Y:S02]  /*4570*/  LEA R12, P6, R18, R0, 0x1 ;  /* 0x00000000120c7211 */ /* 0x000fe400078c08ff */
[----:B------:R-:W-:Y:S01]  /*4580*/  LOP3.LUT R9, R2, 0x28, RZ, 0xfc, !PT ;  /* 0x0000002802097812 */ /* 0x000fe200078efcff */
[----:B------:R0:W-:Y:S01]  /*4590*/  @P2 STG.E.U16 desc[UR26][R10.64], R15 ;  /* 0x0000000f0a002986 */ /* 0x0001e2000c10151a */
[----:B------:R-:W-:Y:S02]  /*45a0*/  ISETP.LT.AND P2, PT, R13, UR11, !P0 ;  /* 0x0000000b0d007c0c */ /* 0x000fe4000c741270 */
[----:B------:R-:W-:-:S02]  /*45b0*/  LEA.HI.X.SX32 R13, R18, R3, 0x1, P6 ;  /* 0x00000003120d7211 */ /* 0x000fc400030f0eff */
[----:B------:R-:W-:-:S04]  /*45c0*/  LEA R18, P6, R14, R0, 0x1 ;  /* 0x000000000e127211 */ /* 0x000fc800078c08ff */
[-C--:B------:R-:W-:Y:S02]  /*45d0*/  LEA.HI.X.SX32 R19, R14, R3.reuse, 0x1, P6 ;  /* 0x000000030e137211 */ /* 0x080fe400030f0eff */
[CC--:B------:R-:W-:Y:S01]  /*45e0*/  LEA R20, P6, R8.reuse, R0.reuse, 0x1 ;  /* 0x0000000008147211 */ /* 0x0c0fe200078c08ff */
[----:B0-----:R-:W-:Y:S01]  /*45f0*/  IMAD R10, R17, 0x2, R8 ;  /* 0x00000002110a7824 */ /* 0x001fe200078e0208 */
[----:B------:R-:W-:Y:S02]  /*4600*/  PRMT R11, R15, 0x7632, R11 ;  /* 0x000076320f0b7816 */ /* 0x000fe4000000000b */
[----:B------:R-:W-:Y:S02]  /*4610*/  LEA.HI.X.SX32 R21, R8, R3, 0x1, P6 ;  /* 0x0000000308157211 */ /* 0x000fe400030f0eff */
[----:B------:R-:W-:Y:S01]  /*4620*/  LEA R14, P6, R10, R0, 0x1 ;  /* 0x000000000a0e7211 */ /* 0x000fe200078c08ff */
[----:B------:R0:W-:Y:S01]  /*4630*/  @P1 STG.E.U16 desc[UR26][R12.64], R11 ;  /* 0x0000000b0c001986 */ /* 0x0001e2000c10151a */
[----:B------:R-:W-:-:S02]  /*4640*/  ISETP.LT.AND P1, PT, R9, UR11, !P0 ;  /* 0x0000000b09007c0c */ /* 0x000fc4000c721270 */
[----:B------:R-:W-:Y:S01]  /*4650*/  LEA.HI.X.SX32 R15, R10, R3, 0x1, P6 ;  /* 0x000000030a0f7211 */ /* 0x000fe200030f0eff */
[----:B------:R-:W-:Y:S01]  /*4660*/  IMAD R10, R17, 0x2, R10 ;  /* 0x00000002110a7824 */ /* 0x000fe200078e020a */
[----:B------:R1:W-:Y:S01]  /*4670*/  @P5 STG.E.U16 desc[UR26][R18.64], R4 ;  /* 0x0000000412005986 */ /* 0x0003e2000c10151a */
[C---:B------:R-:W-:Y:S02]  /*4680*/  LOP3.LUT R9, R2.reuse, 0x2a, RZ, 0xfc, !PT ;  /* 0x0000002a02097812 */ /* 0x040fe400078efcff */
[----:B------:R-:W-:Y:S02]  /*4690*/  LOP3.LUT R8, R2, 0x2c, RZ, 0xfc, !PT ;  /* 0x0000002c02087812 */ /* 0x000fe400078efcff */
[----:B------:R-:W-:Y:S02]  /*46a0*/  ISETP.LT.AND P5, PT, R9, UR11, !P0 ;  /* 0x0000000b09007c0c */ /* 0x000fe4000c7a1270 */
[----:B0-----:R-:W-:Y:S02]  /*46b0*/  PRMT R13, R4, 0x7632, R13 ;  /* 0x00007632040d7816 */ /* 0x001fe4000000000d */
[----:B------:R-:W-:-:S02]  /*46c0*/  LEA R12, P6, R10, R0, 0x1 ;  /* 0x000000000a0c7211 */ /* 0x000fc400078c08ff */
[----:B-1----:R-:W-:Y:S01]  /*46d0*/  LOP3.LUT R4, R2, 0x2e, RZ, 0xfc, !PT ;  /* 0x0000002e02047812 */ /* 0x002fe200078efcff */
[----:B------:R0:W-:Y:S01]  /*46e0*/  @P4 STG.E.U16 desc[UR26][R20.64], R13 ;  /* 0x0000000d14004986 */ /* 0x0001e2000c10151a */
[----:B------:R-:W-:-:S03]  /*46f0*/  ISETP.LT.AND P4, PT, R8, UR11, !P0 ;  /* 0x0000000b08007c0c */ /* 0x000fc6000c781270 */
[----:B------:R1:W-:Y:S01]  /*4700*/  @P3 STG.E.U16 desc[UR26][R14.64], R5 ;  /* 0x000000050e003986 */ /* 0x0003e2000c10151a */
[----:B------:R-:W-:Y:S01]  /*4710*/  ISETP.LT.AND P3, PT, R4, UR11, !P0 ;  /* 0x0000000b04007c0c */ /* 0x000fe2000c761270 */
[----:B------:R-:W-:Y:S01]  /*4720*/  IMAD R4, R17, 0x2, R10 ;  /* 0x0000000211047824 */ /* 0x000fe200078e020a */
[----:B0-----:R-:W-:-:S03]  /*4730*/  LEA.HI.X.SX32 R13, R10, R3, 0x1, P6 ;  /* 0x000000030a0d7211 */ /* 0x001fc600030f0eff */
[----:B------:R-:W-:Y:S01]  /*4740*/  IMAD R20, R17, 0x2, R4 ;  /* 0x0000000211147824 */ /* 0x000fe200078e0204 */
[----:B------:R0:W2:Y:S01]  /*4750*/  LDS.128 R8, [R16+UR13+0x800] ;  /* 0x0008000d10087984 */ /* 0x0000a20008000c00 */
[CC--:B------:R-:W-:Y:S02]  /*4760*/  LEA R18, P6, R4.reuse, R0.reuse, 0x1 ;  /* 0x0000000004127211 */ /* 0x0c0fe400078c08ff */
[----:B-1----:R-:W-:Y:S01]  /*4770*/  PRMT R15, R5, 0x7632, R15 ;  /* 0x00007632050f7816 */ /* 0x002fe2000000000f */
[C---:B------:R-:W-:Y:S01]  /*4780*/  IMAD R22, R17.reuse, 0x2, R20 ;  /* 0x0000000211167824 */ /* 0x040fe200078e0214 */
[----:B------:R-:W-:Y:S02]  /*4790*/  LEA.HI.X.SX32 R19, R4, R3, 0x1, P6 ;  /* 0x0000000304137211 */ /* 0x000fe400030f0eff */
[----:B------:R-:W-:Y:S01]  /*47a0*/  LOP3.LUT R5, R2, 0x32, RZ, 0xfc, !PT ;  /* 0x0000003202057812 */ /* 0x000fe200078efcff */
[----:B------:R1:W-:Y:S01]  /*47b0*/  @P2 STG.E.U16 desc[UR26][R12.64], R15 ;  /* 0x0000000f0c002986 */ /* 0x0003e2000c10151a */
[----:B------:R-:W-:Y:S01]  /*47c0*/  LEA R4, P6, R20, R0, 0x1 ;  /* 0x0000000014047211 */ /* 0x000fe200078c08ff */
[----:B0-----:R-:W-:Y:S01]  /*47d0*/  IMAD R16, R17, 0x2, R22 ;  /* 0x0000000211107824 */ /* 0x001fe200078e0216 */
[----:B------:R-:W-:Y:S01]  /*47e0*/  LOP3.LUT R21, R2, 0x30, RZ, 0xfc, !PT ;  /* 0x0000003002157812 */ /* 0x000fe200078efcff */
[----:B------:R0:W-:Y:S01]  /*47f0*/  @P1 STG.E.U16 desc[UR26][R18.64], R6 ;  /* 0x0000000612001986 */ /* 0x0001e2000c10151a */
[----:B------:R-:W-:-:S02]  /*4800*/  ISETP.LT.AND P1, PT, R5, UR11, !P0 ;  /* 0x0000000b05007c0c */ /* 0x000fc4000c721270 */
[-C--:B------:R-:W-:Y:S02]  /*4810*/  LEA.HI.X.SX32 R5, R20, R3.reuse, 0x1, P6 ;  /* 0x0000000314057211 */ /* 0x080fe400030f0eff */
[CC--:B------:R-:W-:Y:S02]  /*4820*/  LEA R14, P6, R22.reuse, R0.reuse, 0x1 ;  /* 0x00000000160e7211 */ /* 0x0c0fe400078c08ff */
[----:B------:R-:W-:Y:S02]  /*4830*/  ISETP.LT.AND P2, PT, R21, UR11, !P0 ;  /* 0x0000000b15007c0c */ /* 0x000fe4000c741270 */
[----:B-1----:R-:W-:Y:S02]  /*4840*/  LEA.HI.X.SX32 R15, R22, R3, 0x1, P6 ;  /* 0x00000003160f7211 */ /* 0x002fe400030f0eff */
[----:B------:R-:W-:Y:S02]  /*4850*/  LOP3.LUT R13, R2, 0x36, RZ, 0xfc, !PT ;  /* 0x00000036020d7812 */ /* 0x000fe400078efcff */
[----:B0-----:R-:W-:Y:S01]  /*4860*/  PRMT R19, R6, 0x7632, R19 ;  /* 0x0000763206137816 */ /* 0x001fe20000000013 */
[----:B------:R-:W-:Y:S01]  /*4870*/  IMAD R6, R17, 0x2, R16 ;  /* 0x0000000211067824 */ /* 0x000fe200078e0210 */
[----:B------:R-:W-:-:S02]  /*4880*/  LEA R12, P6, R16, R0, 0x1 ;  /* 0x00000000100c7211 */ /* 0x000fc400078c08ff */
[C---:B------:R-:W-:Y:S01]  /*4890*/  LOP3.LUT R20, R2.reuse, 0x34, RZ, 0xfc, !PT ;  /* 0x0000003402147812 */ /* 0x040fe200078efcff */
[----:B------:R0:W-:Y:S01]  /*48a0*/  @P5 STG.E.U16 desc[UR26][R4.64], R19 ;  /* 0x0000001304005986 */ /* 0x0001e2000c10151a */
[----:B------:R-:W-:Y:S02]  /*48b0*/  LOP3.LUT R21, R2, 0x3c, RZ, 0xfc, !PT ;  /* 0x0000003c02157812 */ /* 0x000fe400078efcff */
[----:B------:R-:W-:Y:S01]  /*48c0*/  ISETP.LT.AND P5, PT, R20, UR11, !P0 ;  /* 0x0000000b14007c0c */ /* 0x000fe2000c7a1270 */
[----:B------:R1:W-:Y:S01]  /*48d0*/  @P4 STG.E.U16 desc[UR26][R14.64], R7 ;  /* 0x000000070e004986 */ /* 0x0003e2000c10151a */
[----:B------:R-:W-:Y:S02]  /*48e0*/  ISETP.LT.AND P4, PT, R13, UR11, !P0 ;  /* 0x0000000b0d007c0c */ /* 0x000fe4000c781270 */
[----:B------:R-:W-:Y:S01]  /*48f0*/  LEA.HI.X.SX32 R13, R16, R3, 0x1, P6 ;  /* 0x00000003100d7211 */ /* 0x000fe200030f0eff */
[----:B------:R-:W-:Y:S01]  /*4900*/  IMAD R16, R17, 0x2, R6 ;  /* 0x0000000211107824 */ /* 0x000fe200078e0206 */
[----:B------:R-:W-:-:S02]  /*4910*/  LEA R18, P6, R6, R0, 0x1 ;  /* 0x0000000006127211 */ /* 0x000fc400078c08ff */
[----:B------:R-:W-:Y:S02]  /*4920*/  LOP3.LUT R20, R2, 0x38, RZ, 0xfc, !PT ;  /* 0x0000003802147812 */ /* 0x000fe400078efcff */
[----:B0-----:R-:W-:Y:S02]  /*4930*/  PRMT R5, R7, 0x7632, R5 ;  /* 0x0000763207057816 */ /* 0x001fe40000000005 */
[----:B------:R-:W-:Y:S01]  /*4940*/  LEA.HI.X.SX32 R19, R6, R3, 0x1, P6 ;  /* 0x0000000306137211 */ /* 0x000fe200030f0eff */
[----:B-1----:R-:W-:Y:S01]  /*4950*/  IMAD R14, R17, 0x2, R16 ;  /* 0x00000002110e7824 */ /* 0x002fe200078e0210 */
[----:B------:R-:W-:Y:S01]  /*4960*/  LEA R4, P6, R16, R0, 0x1 ;  /* 0x0000000010047211 */ /* 0x000fe200078c08ff */
[----:B------:R0:W-:Y:S01]  /*4970*/  @P3 STG.E.U16 desc[UR26][R12.64], R5 ;  /* 0x000000050c003986 */ /* 0x0001e2000c10151a */
[----:B------:R-:W-:Y:S02]  /*4980*/  LOP3.LUT R6, R2, 0x3a, RZ, 0xfc, !PT ;  /* 0x0000003a02067812 */ /* 0x000fe400078efcff */
[----:B--2---:R-:W-:Y:S01]  /*4990*/  PRMT R7, R8, 0x7632, R7 ;  /* 0x0000763208077816 */ /* 0x004fe20000000007 */
[----:B------:R1:W-:Y:S01]  /*49a0*/  @P2 STG.E.U16 desc[UR26][R18.64], R8 ;  /* 0x0000000812002986 */ /* 0x0003e2000c10151a */
[----:B------:R-:W-:-:S02]  /*49b0*/  ISETP.LT.AND P3, PT, R20, UR11, !P0 ;  /* 0x0000000b14007c0c */ /* 0x000fc4000c761270 */
[----:B------:R-:W-:Y:S02]  /*49c0*/  ISETP.LT.AND P2, PT, R6, UR11, !P0 ;  /* 0x0000000b06007c0c */ /* 0x000fe4000c741270 */
[----:B0-----:R-:W-:Y:S01]  /*49d0*/  LEA.HI.X.SX32 R5, R16, R3, 0x1, P6 ;  /* 0x0000000310057211 */ /* 0x001fe200030f0eff */
[----:B------:R-:W-:Y:S01]  /*49e0*/  IMAD R16, R17, 0x2, R14 ;  /* 0x0000000211107824 */ /* 0x000fe200078e020e */
[----:B------:R-:W-:-:S03]  /*49f0*/  LEA R6, P6, R14, R0, 0x1 ;  /* 0x000000000e067211 */ /* 0x000fc600078c08ff */
[C---:B------:R-:W-:Y:S01]  /*4a00*/  IMAD R20, R17.reuse, 0x2, R16 ;  /* 0x0000000211147824 */ /* 0x040fe200078e0210 */
[----:B------:R0:W-:Y:S01]  /*4a10*/  @P1 STG.E.U16 desc[UR26][R4.64], R7 ;  /* 0x0000000704001986 */ /* 0x0001e2000c10151a */
[CC--:B------:R-:W-:Y:S02]  /*4a20*/  LEA R12, P1, R16.reuse, R0.reuse, 0x1 ;  /* 0x00000000100c7211 */ /* 0x0c0fe400078208ff */
[C---:B------:R-:W-:Y:S02]  /*4a30*/  IMAD R22, R17.reuse, 0x2, R20 ;  /* 0x0000000211167824 */ /* 0x040fe400078e0214 */
[-C--:B------:R-:W-:Y:S02]  /*4a40*/  LEA.HI.X.SX32 R13, R16, R3.reuse, 0x1, P1 ;  /* 0x00000003100d7211 */ /* 0x080fe400008f0eff */
[C---:B-1----:R-:W-:Y:S01]  /*4a50*/  IMAD R8, R17.reuse, 0x2, R22 ;  /* 0x0000000211087824 */ /* 0x042fe200078e0216 */
[-C--:B------:R-:W-:Y:S02]  /*4a60*/  LEA R16, P1, R22, R0.reuse, 0x1 ;  /* 0x0000000016107211 */ /* 0x080fe400078208ff */
[----:B0-----:R-:W-:Y:S01]  /*4a70*/  LEA.HI.X.SX32 R7, R14, R3, 0x1, P6 ;  /* 0x000000030e077211 */ /* 0x001fe200030f0eff */
[----:B------:R-:W-:Y:S01]  /*4a80*/  IMAD R4, R17, 0x2, R8 ;  /* 0x0000000211047824 */ /* 0x000fe200078e0208 */
[----:B------:R-:W-:-:S02]  /*4a90*/  LEA R14, P6, R20, R0, 0x1 ;  /* 0x00000000140e7211 */ /* 0x000fc400078c08ff */
[----:B------:R-:W-:Y:S01]  /*4aa0*/  LOP3.LUT R5, R2, 0x3e, RZ, 0xfc, !PT ;  /* 0x0000003e02057812 */ /* 0x000fe200078efcff */
[----:B------:R0:W-:Y:S01]  /*4ab0*/  @P5 STG.E.U16 desc[UR26][R6.64], R9 ;  /* 0x0000000906005986 */ /* 0x0001e2000c10151a */
[-C--:B------:R-:W-:Y:S02]  /*4ac0*/  LEA.HI.X.SX32 R15, R20, R3.reuse, 0x1, P6 ;  /* 0x00000003140f7211 */ /* 0x080fe400030f0eff */
[----:B------:R-:W-:Y:S02]  /*4ad0*/  LEA R18, P6, R8, R0, 0x1 ;  /* 0x0000000008127211 */ /* 0x000fe400078c08ff */
[----:B------:R-:W-:Y:S02]  /*4ae0*/  LEA.HI.X.SX32 R17, R22, R3, 0x1, P1 ;  /* 0x0000000316117211 */ /* 0x000fe400008f0eff */
[----:B------:R-:W-:Y:S02]  /*4af0*/  ISETP.LT.AND P1, PT, R21, UR11, !P0 ;  /* 0x0000000b15007c0c */ /* 0x000fe4000c721270 */
[----:B------:R-:W-:-:S02]  /*4b00*/  ISETP.LT.AND P0, PT, R5, UR11, !P0 ;  /* 0x0000000b05007c0c */ /* 0x000fc4000c701270 */
[-C--:B------:R-:W-:Y:S02]  /*4b10*/  LEA.HI.X.SX32 R19, R8, R3.reuse, 0x1, P6 ;  /* 0x0000000308137211 */ /* 0x080fe400030f0eff */
[----:B------:R-:W-:Y:S02]  /*4b20*/  LEA R2, P6, R4, R0, 0x1 ;  /* 0x0000000004027211 */ /* 0x000fe400078c08ff */
[----:B------:R-:W-:Y:S02]  /*4b30*/  PRMT R0, R9, 0x7632, R0 ;  /* 0x0000763209007816 */ /* 0x000fe40000000000 */
[----:B------:R-:W-:Y:S02]  /*4b40*/  PRMT R8, R10, 0x7632, R8 ;  /* 0x000076320a087816 */ /* 0x000fe40000000008 */
[----:B------:R-:W-:Y:S01]  /*4b50*/  LEA.HI.X.SX32 R3, R4, R3, 0x1, P6 ;  /* 0x0000000304037211 */ /* 0x000fe200030f0eff */
[----:B------:R0:W-:Y:S01]  /*4b60*/  @P4 STG.E.U16 desc[UR26][R12.64], R0 ;  /* 0x000000000c004986 */ /* 0x0001e2000c10151a */
[----:B------:R-:W-:-:S03]  /*4b70*/  PRMT R4, R11, 0x7632, R4 ;  /* 0x000076320b047816 */ /* 0x000fc60000000004 */
[----:B------:R0:W-:Y:S04]  /*4b80*/  @P3 STG.E.U16 desc[UR26][R14.64], R10 ;  /* 0x0000000a0e003986 */ /* 0x0001e8000c10151a */
[----:B------:R0:W-:Y:S04]  /*4b90*/  @P2 STG.E.U16 desc[UR26][R16.64], R8 ;  /* 0x0000000810002986 */ /* 0x0001e8000c10151a */
[----:B------:R0:W-:Y:S04]  /*4ba0*/  @P1 STG.E.U16 desc[UR26][R18.64], R11 ;  /* 0x0000000b12001986 */ /* 0x0001e8000c10151a */
[----:B------:R0:W-:Y:S01]  /*4bb0*/  @P0 STG.E.U16 desc[UR26][R2.64], R4 ;  /* 0x0000000402000986 */ /* 0x0001e2000c10151a */
[----:B------:R-:W-:Y:S06]  /*4bc0*/  BAR.SYNC.DEFER_BLOCKING 0x0 ;  /* 0x0000000000007b1d */ /* 0x000fec0000010000 */
[----:B------:R-:W-:Y:S05]  /*4bd0*/  BRA.U UP0, `(.L_x_13) ;  /* 0x0000000100a07547 */ /* 0x000fea000b800000 */
[----:B------:R-:W1:Y:S01]  /*4be0*/  S2UR UR6, SR_CgaCtaId ;  /* 0x00000000000679c3 */ /* 0x000e620000008800 */
[----:B------:R-:W-:Y:S01]  /*4bf0*/  NOP ;  /* 0x0000000000007918 */ /* 0x000fe20000000000 */
[----:B------:R-:W-:Y:S01]  /*4c00*/  UMOV UR4, 0x50 ;  /* 0x0000005000047882 */ /* 0x000fe20000000000 */
[----:B0-----:R-:W-:Y:S02]  /*4c10*/  IMAD.U32 R0, RZ, RZ, UR12 ;  /* 0x0000000cff007e24 */ /* 0x001fe4000f8e00ff */
[----:B------:R-:W-:Y:S02]  /*4c20*/  IMAD.MOV.U32 R3, RZ, RZ, 0x3 ;  /* 0x00000003ff037424 */ /* 0x000fe400078e00ff */
[----:B------:R-:W-:Y:S01]  /*4c30*/  IMAD.MOV.U32 R7, RZ, RZ, 0x1 ;  /* 0x00000001ff077424 */ /* 0x000fe200078e00ff */
[----:B------:R-:W-:-:S04]  /*4c40*/  LOP3.LUT R0, R0, 0xffff, RZ, 0xc0, !PT ;  /* 0x0000ffff00007812 */ /* 0x000fc800078ec0ff */
[----:B------:R-:W-:-:S05]  /*4c50*/  SHF.R.U32.HI R0, RZ, 0x5, R0 ;  /* 0x00000005ff007819 */ /* 0x000fca0000011600 */
[----:B------:R-:W-:Y:S01]  /*4c60*/  VIADD R2, R0, 0x10 ;  /* 0x0000001000027836 */ /* 0x000fe20000000000 */
[----:B------:R-:W-:Y:S01]  /*4c70*/  SHF.L.U32 R0, R3, R0, RZ ;  /* 0x0000000003007219 */ /* 0x000fe200000006ff */
[----:B-1----:R-:W-:-:S03]  /*4c80*/  ULEA UR6, UR6, UR4, 0x18 ;  /* 0x0000000406067291 */ /* 0x002fc6000f8ec0ff */
[----:B------:R-:W-:-:S04]  /*4c90*/  SHF.L.U32 R3, R7, R2, RZ ;  /* 0x0000000207037219 */ /* 0x000fc800000006ff */
[----:B------:R-:W-:Y:S02]  /*4ca0*/  LOP3.LUT R0, R3, R0, RZ, 0xfc, !PT ;  /* 0x0000000003007212 */ /* 0x000fe400078efcff */
[----:B------:R-:W0:Y:S02]  /*4cb0*/  LDS R5, [UR6] ;  /* 0x00000006ff057984 */ /* 0x000e240008000800 */
[C---:B------:R-:W-:Y:S02]  /*4cc0*/  LOP3.LUT R2, R0.reuse, 0xffff, RZ, 0xc0, !PT ;  /* 0x0000ffff00027812 */ /* 0x040fe400078ec0ff */
[----:B0-----:R-:W-:-:S04]  /*4cd0*/  LOP3.LUT R3, R0, 0xffff, R5, 0x80, !PT ;  /* 0x0000ffff00037812 */ /* 0x001fc800078e8005 */
[----:B------:R-:W-:-:S13]  /*4ce0*/  ISETP.NE.AND P0, PT, R3, R2, PT ;  /* 0x000000020300720c */ /* 0x000fda0003f05270 */
[----:B------:R-:W-:Y:S05]  /*4cf0*/  @P0 BRA `(.L_x_14) ;  /* 0x0000000000500947 */ /* 0x000fea0003800000 */
[----:B------:R-:W-:Y:S02]  /*4d00*/  SHF.R.U32.HI R5, RZ, 0x10, R5 ;  /* 0x00000010ff057819 */ /* 0x000fe40000011605 */
[----:B------:R-:W-:-:S04]  /*4d10*/  SHF.R.U32.HI R2, RZ, 0x10, R0 ;  /* 0x00000010ff027819 */ /* 0x000fc80000011600 */
[----:B------:R-:W-:-:S04]  /*4d20*/  LOP3.LUT R5, R5, R2, RZ, 0xc0, !PT ;  /* 0x0000000205057212 */ /* 0x000fc800078ec0ff */
[----:B------:R-:W-:-:S13]  /*4d30*/  ISETP.NE.AND P0, PT, R5, R2, PT ;  /* 0x000000020500720c */ /* 0x000fda0003f05270 */
[----:B------:R-:W-:Y:S05]  /*4d40*/  @P0 BRA `(.L_x_15) ;  /* 0x0000000000300947 */ /* 0x000fea0003800000 */
[----:B------:R-:W-:Y:S01]  /*4d50*/  R2UR UR4, R0 ;  /* 0x00000000000472ca */ /* 0x000fe200000e0000 */
[----:B------:R-:W-:Y:S01]  /*4d60*/  VOTEU.ANY UR5, UPT, PT ;  /* 0x0000000000057886 */ /* 0x000fe200038e0100 */
[----:B------:R-:W0:Y:S01]  /*4d70*/  S2R R0, SR_LANEID ;  /* 0x0000000000007919 */ /* 0x000e220000000000 */
[----:B------:R-:W-:-:S10]  /*4d80*/  UFLO.U32 UR5, UR5 ;  /* 0x00000005000572bd */ /* 0x000fd400080e0000 */
[----:B------:R-:W-:-:S06]  /*4d90*/  ULOP3.LUT UR4, URZ, UR4, URZ, 0x33, !UPT ;  /* 0x00000004ff047292 */ /* 0x000fcc000f8e33ff */
[----:B------:R-:W-:-:S04]  /*4da0*/  IMAD.U32 R2, RZ, RZ, UR4 ;  /* 0x00000004ff027e24 */ /* 0x000fc8000f8e00ff */
[----:B------:R-:W1:Y:S02]  /*4db0*/  REDUX UR7, R2 ;  /* 0x00000000020773c4 */ /* 0x000e640000000000 */
[----:B------:R2:W-:Y:S01]  /*4dc0*/  UTCATOMSWS.AND URZ, UR4 ;  /* 0x0000000400ff79e3 */ /* 0x0005e20008000000 */
[----:B0-----:R-:W-:Y:S01]  /*4dd0*/  ISETP.EQ.U32.AND P0, PT, R0, UR5, PT ;  /* 0x0000000500007c0c */ /* 0x001fe2000bf02070 */
[----:B-1----:R-:W-:-:S12]  /*4de0*/  IMAD.U32 R0, RZ, RZ, UR7 ;  /* 0x00000007ff007e24 */ /* 0x002fd8000f8e00ff */
[----:B------:R2:W-:Y:S01]  /*4df0*/  @P0 ATOMS.AND RZ, [UR6], R0 ;  /* 0x00000000ffff098c */ /* 0x0005e2000a800006 */
[----:B------:R-:W-:Y:S05]  /*4e00*/  BRA `(.L_x_13) ;  /* 0x0000000000147947 */ /* 0x000fea0003800000 */
.L_x_15:
[----:B------:R-:W-:-:S07]  /*4e10*/  MOV R2, 0x4e30 ;  /* 0x00004e3000027802 */ /* 0x000fce0000000f00 */
[----:B------:R-:W-:Y:S05]  /*4e20*/  CALL.REL.NOINC `($__internal_0_$__cuda_sm10x_tcgen05_guardrail_trap_col_being_dealloced_not_returned_by_alloc) ;  /* 0x00000000002c7944 */ /* 0x000fea0003c00000 */
[----:B------:R-:W-:Y:S05]  /*4e30*/  BRA `(.L_x_13) ;  /* 0x0000000000087947 */ /* 0x000fea0003800000 */
.L_x_14:
[----:B------:R-:W-:-:S07]  /*4e40*/  MOV R2, 0x4e60 ;  /* 0x00004e6000027802 */ /* 0x000fce0000000f00 */
[----:B------:R-:W-:Y:S05]  /*4e50*/  CALL.REL.NOINC `($__internal_2_$__cuda_sm10x_tcgen05_guardrail_trap_unallocated_columns_being_dealloced) ;  /* 0x0000000000387944 */ /* 0x000fea0003c00000 */
.L_x_13:
[----:B------:R-:W-:Y:S01]  /*4e60*/  NOP ;  /* 0x0000000000007918 */ /* 0x000fe20000000000 */
[----:B--2---:R-:W-:Y:S05]  /*4e70*/  EXIT ;  /* 0x000000000000794d */ /* 0x004fea0003800000 */
.L_x_8:
[----:B------:R-:W0:Y:S02]  /*4e80*/  SYNCS.PHASECHK.TRANS64.TRYWAIT P6, [UR15], R78 ;  /* 0x0000004eff0075a7 */ /* 0x000e2400080c110f */
[----:B0-----:R-:W-:Y:S05]  /*4e90*/  @!P6 BRA `(.L_x_8) ;  /* 0xfffffffc00f8e947 */ /* 0x001fea000383ffff */
[----:B------:R-:W-:Y:S05]  /*4ea0*/  BRA `(.L_x_16) ;  /* 0xffffffe000807947 */ /* 0x000fea000383ffff */
.L_x_12:
[----:B------:R-:W2:Y:S02]  /*4eb0*/  SYNCS.PHASECHK.TRANS64.TRYWAIT P0, [UR15], R4 ;  /* 0x00000004ff0075a7 */ /* 0x000ea4000800110f */
[----:B--2---:R-:W-:Y:S05]  /*4ec0*/  @!P0 BRA `(.L_x_12) ;  /* 0xfffffffc00f88947 */ /* 0x004fea000383ffff */
[----:B------:R-:W-:Y:S05]  /*4ed0*/  BRA `(.L_x_11) ;  /* 0xffffffec00287947 */ /* 0x000fea000383ffff */
        .weak           $__internal_0_$__cuda_sm10x_tcgen05_guardrail_trap_col_being_dealloced_not_returned_by_alloc
        .type           $__internal_0_$__cuda_sm10x_tcgen05_guardrail_trap_col_being_dealloced_not_returned_by_alloc,@function
        .size           $__internal_0_$__cuda_sm10x_tcgen05_guardrail_trap_col_being_dealloced_not_returned_by_alloc,($__internal_1_$__cuda_sm10x_tcgen05_guardrail_trap_phase_invalid_during_alloc - $__internal_0_$__cuda_sm10x_tcgen05_guardrail_trap_col_being_dealloced_not_returned_by_alloc)
$__internal_0_$__cuda_sm10x_tcgen05_guardrail_trap_col_being_dealloced_not_returned_by_alloc:
[----:B------:R-:W-:Y:S05]  /*4ee0*/  BPT.TRAP 0x1 ;  /* 0x000000040000795c */ /* 0x000fea0000300000 */
[----:B------:R-:W-:-:S04]  /*4ef0*/  IMAD.MOV.U32 R3, RZ, RZ, 0x0 ;  /* 0x00000000ff037424 */ /* 0x000fc800078e00ff */
[----:B------:R-:W-:Y:S05]  /*4f00*/  RET.REL.NODEC R2 `(matmul_kernel) ;  /* 0xffffffb0023c7950 */ /* 0x000fea0003c3ffff */
        .weak           $__internal_1_$__cuda_sm10x_tcgen05_guardrail_trap_phase_invalid_during_alloc
        .type           $__internal_1_$__cuda_sm10x_tcgen05_guardrail_trap_phase_invalid_during_alloc,@function
        .size           $__internal_1_$__cuda_sm10x_tcgen05_guardrail_trap_phase_invalid_during_alloc,($__internal_2_$__cuda_sm10x_tcgen05_guardrail_trap_unallocated_columns_being_dealloced - $__internal_1_$__cuda_sm10x_tcgen05_guardrail_trap_phase_invalid_during_alloc)
$__internal_1_$__cuda_sm10x_tcgen05_guardrail_trap_phase_invalid_during_alloc:
[----:B------:R-:W-:Y:S05]  /*4f10*/  BPT.TRAP 0x1 ;  /* 0x000000040000795c */ /* 0x000fea0000300000 */
[----:B------:R-:W-:-:S04]  /*4f20*/  IMAD.MOV.U32 R3, RZ, RZ, 0x0 ;  /* 0x00000000ff037424 */ /* 0x000fc800078e00ff */
[----:B------:R-:W-:Y:S05]  /*4f30*/  RET.REL.NODEC R2 `(matmul_kernel) ;  /* 0xffffffb002307950 */ /* 0x000fea0003c3ffff */
        .weak           $__internal_2_$__cuda_sm10x_tcgen05_guardrail_trap_unallocated_columns_being_dealloced
        .type           $__internal_2_$__cuda_sm10x_tcgen05_guardrail_trap_unallocated_columns_being_dealloced,@function
        .size           $__internal_2_$__cuda_sm10x_tcgen05_guardrail_trap_unallocated_columns_being_dealloced,(.L_x_20 - $__internal_2_$__cuda_sm10x_tcgen05_guardrail_trap_unallocated_columns_being_dealloced)
$__internal_2_$__cuda_sm10x_tcgen05_guardrail_trap_unallocated_columns_being_dealloced:
[----:B------:R-:W-:Y:S05]  /*4f40*/  BPT.TRAP 0x1 ;  /* 0x000000040000795c */ /* 0x000fea0000300000 */
[----:B------:R-:W-:-:S04]  /*4f50*/  IMAD.MOV.U32 R3, RZ, RZ, 0x0 ;  /* 0x00000000ff037424 */ /* 0x000fc800078e00ff */
[----:B------:R-:W-:Y:S05]  /*4f60*/  RET.REL.NODEC R2 `(matmul_kernel) ;  /* 0xffffffb002247950 */ /* 0x000fea0003c3ffff */
.L_x_17:
[----:B------:R-:W-:-:S00]  /*4f70*/  BRA `(.L_x_17) ;  /* 0xfffffffc00fc7947 */ /* 0x000fc0000383ffff */
[----:B------:R-:W-:-:S00]  /*4f80*/  NOP ;  /* 0x0000000000007918 */ /* 0x000fc00000000000 */
[----:B------:R-:W-:-:S00]  /*4f90*/  NOP ;  /* 0x0000000000007918 */ /* 0x000fc00000000000 */
[----:B------:R-:W-:-:S00]  /*4fa0*/  NOP ;  /* 0x0000000000007918 */ /* 0x000fc00000000000 */
[----:B------:R-:W-:-:S00]  /*4fb0*/  NOP ;  /* 0x0000000000007918 */ /* 0x000fc00000000000 */
[----:B------:R-:W-:-:S00]  /*4fc0*/  NOP ;  /* 0x0000000000007918 */ /* 0x000fc00000000000 */
[----:B------:R-:W-:-:S00]  /*4fd0*/  NOP ;  /* 0x0000000000007918 */ /* 0x000fc00000000000 */
[----:B------:R-:W-:-:S00]  /*4fe0*/  NOP ;  /* 0x0000000000007918 */ /* 0x000fc00000000000 */
[----:B------:R-:W-:-:S00]  /*4ff0*/  NOP ;  /* 0x0000000000007918 */ /* 0x000fc00000000000 */
.L_x_20:


//--------------------- .nv.shared.matmul_kernel  --------------------------
	.section	.nv.shared.matmul_kernel,"aw",@nobits
	.sectionflags	@""
	.align	16
	.zero		1024


//--------------------- .nv.shared.reserved.0     --------------------------
	.section	.nv.shared.reserved.0,"aw",@nobits
	.align	8
	.weak		__nv_reservedSMEM_offset_0_alias
	.size		__nv_reservedSMEM_offset_0_alias, 0, 64
	.other		__nv_reservedSMEM_offset_0_alias,@"STO_CUDA_RESERVED_SHARED STV_DEFAULT"
__nv_reservedSMEM_offset_0_alias:
	.zero		0
.nv.shared.reserved.0:
	.zero		64
	.weak		__nv_reservedSMEM_allocation_phase
	.type		__nv_reservedSMEM_allocation_phase,@object
	.size		__nv_reservedSMEM_allocation_phase,(.L_0 - __nv_reservedSMEM_allocation_phase)
__nv_reservedSMEM_allocation_phase:
	.zero		1
.L_0:
	.zero		7
	.weak		__nv_reservedSMEM_devtool_atexit_pc
	.type		__nv_reservedSMEM_devtool_atexit_pc,@object
	.size		__nv_reservedSMEM_devtool_atexit_pc,(__nv_reservedSMEM_allocation_mask - __nv_reservedSMEM_devtool_atexit_pc)
__nv_reservedSMEM_devtool_atexit_pc:
	.zero		8
	.weak		__nv_reservedSMEM_allocation_mask
	.type		__nv_reservedSMEM_allocation_mask,@object
	.size		__nv_reservedSMEM_allocation_mask,(.L_2 - __nv_reservedSMEM_allocation_mask)
__nv_reservedSMEM_allocation_mask:
	.zero		4
.L_2:


//--------------------- .nv.constant0.matmul_kernel --------------------------
	.section	.nv.constant0.matmul_kernel,"a",@progbits
	.sectionflags	@""
	.align	4
.nv.constant0.matmul_kernel:
	.zero		976


//--------------------- SYMBOLS --------------------------

	.type		.nv.reservedSmem.offset0,@object
	.size		.nv.reservedSmem.offset0,0x4
	.type		.nv.reservedSmem.cap,@object
	.size		.nv.reservedSmem.cap,0x4
